// auto-generated by cutlass_sweep.gemm — config: {"arch": "sm_100", "cluster_m": 1, "cluster_n": 1, "dtype": "fp16", "dtype_b": "fp16", "layout": "nt", "stages": 5, "tile_k": 128, "tile_m": 64, "tile_n": 64}
#include "cutlass/cutlass.h"
#include "cutlass/gemm/collective/collective_builder.hpp"
#include "cutlass/gemm/device/gemm_universal_adapter.h"
#include "cutlass/gemm/kernel/gemm_universal.hpp"
#include "cutlass/epilogue/collective/collective_builder.hpp"

using ElemA = cutlass::half_t;
using ElemB = cutlass::half_t;
using ElemCD = cutlass::half_t;
using Acc  = float;
using TileShape    = cute::Shape<cute::_64, cute::_64, cute::_128>;
using ClusterShape = cute::Shape<cute::_1, cute::_1, cute::_1>;

using CollectiveEpilogue = typename cutlass::epilogue::collective::CollectiveBuilder<
    cutlass::arch::Sm100, cutlass::arch::OpClassTensorOp,
    TileShape, ClusterShape,
    cutlass::epilogue::collective::EpilogueTileAuto,
    Acc, Acc,
    ElemCD, cutlass::layout::RowMajor, 128 / cutlass::sizeof_bits<ElemCD>::value,
    ElemCD, cutlass::layout::RowMajor, 128 / cutlass::sizeof_bits<ElemCD>::value,
    cutlass::epilogue::collective::EpilogueScheduleAuto
  >::CollectiveOp;

using CollectiveMainloop = typename cutlass::gemm::collective::CollectiveBuilder<
    cutlass::arch::Sm100, cutlass::arch::OpClassTensorOp,
    ElemA, cutlass::layout::RowMajor, 128 / cutlass::sizeof_bits<ElemA>::value,
    ElemB, cutlass::layout::ColumnMajor, 128 / cutlass::sizeof_bits<ElemB>::value,
    Acc,
    TileShape, ClusterShape,
    cutlass::gemm::collective::StageCount<5>,
    cutlass::gemm::collective::KernelScheduleAuto
  >::CollectiveOp;

using GemmKernel = cutlass::gemm::kernel::GemmUniversal<
    cute::Shape<int,int,int,int>,
    CollectiveMainloop,
    CollectiveEpilogue
>;
using Gemm = cutlass::gemm::device::GemmUniversalAdapter<GemmKernel>;

// Force the device kernel symbol into the cubin without needing a host main.
auto* _anchor = &cutlass::device_kernel<GemmKernel>;


// ===== COMPILED SASS (sm_100a) =====

	.target	sm_100a

	.elftype	@"ET_EXEC"


//--------------------- .note.nv.tkinfo           --------------------------
	.section	.note.nv.tkinfo,"",@"SHT_NOTE"
	.sectionflags	@"SHF_NOTE_NV_TKINFO"
	.tkinfo
        /*0018*/ 	.word	0x00000002
        /*0030*/ 	.string	""
        /*0030*/ 	.string	"ptxas"
        /*0030*/ 	.string	"Cuda compilation tools, release 13.0, V13.0.88"
        /*0030*/ 	.string	"Build cuda_13.0.r13.0/compiler.36424714_0"
        /*0030*/ 	.string	"-arch sm_100a -m 64 "



//--------------------- .note.nv.cuinfo           --------------------------
	.section	.note.nv.cuinfo,"",@"SHT_NOTE"
	.sectionflags	@"SHF_NOTE_NV_CUINFO"
        /*0018*/ 	.short	0x0002
        /*001a*/ 	.short	0x0064
        /*001c*/ 	.short	0x0082
	.zero		2


//--------------------- .nv.info                  --------------------------
	.section	.nv.info,"",@"SHT_CUDA_INFO"
	.align	4


	//----- nvinfo : EIATTR_REGCOUNT
	.align		4
        /*0000*/ 	.byte	0x04, 0x2f
        /*0002*/ 	.short	(.L_19 - .L_18)
	.align		4
.L_18:
        /*0004*/ 	.word	index@(_ZN7cutlass13device_kernelINS_4gemm6kernel13GemmUniversalIN4cute5tupleIJiiiiEEENS1_10collective13CollectiveMmaINS1_35MainloopSm100TmaUmmaWarpSpecializedILi5ELi2ELi4ENS5_IJNS4_1CILi1EEESB_SB_EEEEENS5_IJNSA_ILi64EEESE_NSA_ILi128EEEEEENS_6half_tENS5_IJlSB_lEEESH_SI_NS4_8TiledMMAINS4_8MMA_AtomIJNS4_20SM100_MMA_F16BF16_SSISH_SH_fLi64ELi64ELNS4_4UMMA5MajorE0ELSN_0ELNSM_7ScaleInE0ELSO_0EEEEEENS4_6LayoutISC_NS5_IJNSA_ILi0EEESS_SS_EEEEENS5_IJNS4_10UnderscoreESV_SV_EEEEENS4_13SM90_TMA_LOADENS4_14ComposedLayoutINS4_7SwizzleILi3ELi4ELi3EEENS4_18smem_ptr_flag_bitsILi16EEENSR_INS5_IJNSA_ILi8EEESE_EEENS5_IJSE_SB_EEEEEEEvNS4_8identityESY_S18_vS19_EENS_8epilogue10collective18CollectiveEpilogueINS1B_23Sm100TmaWarpSpecializedILi3ELi2ELi16ELb1ELb0EEEJSG_NS5_IJNSR_ISE_SB_EENSR_INSA_ILi32EEESB_EEEEESH_SI_SH_SI_NS1B_6fusion15FusionCallbacksIS1F_NS1K_17LinearCombinationISH_fSH_fLNS_15FloatRoundStyleE2EEESG_S1J_JEEENS4_5SM1004TMEM4LOAD26SM100_TMEM_LOAD_16dp256b4xESY_NSZ_INS10_ILi2ELi4ELi3EEES13_NSR_INS5_IJS14_S1H_EEENS5_IJS1H_SB_EEEEEEENS4_17SM75_U32x4_LDSM_NENS4_14SM90_TMA_STOREES1Y_NS4_17SM90_U32x4_STSM_NENS4_39AutoVectorizingCopyWithAssumedAlignmentILi128EEEEEEvvEEEEvNT_6ParamsE)
        /*0008*/ 	.word	0x0000004f


	//----- nvinfo : EIATTR_FRAME_SIZE
	.align		4
.L_19:
        /*000c*/ 	.byte	0x04, 0x11
        /*000e*/ 	.short	(.L_21 - .L_20)
	.align		4
.L_20:
        /*0010*/ 	.word	index@($__internal_2_$__cuda_sm10x_tcgen05_guardrail_trap_unallocated_columns_being_dealloced)
        /*0014*/ 	.word	0x00000000


	//----- nvinfo : EIATTR_FRAME_SIZE
	.align		4
.L_21:
        /*0018*/ 	.byte	0x04, 0x11
        /*001a*/ 	.short	(.L_23 - .L_22)
	.align		4
.L_22:
        /*001c*/ 	.word	index@($__internal_1_$__cuda_sm10x_tcgen05_guardrail_trap_phase_invalid_during_alloc)
        /*0020*/ 	.word	0x00000000


	//----- nvinfo : EIATTR_FRAME_SIZE
	.align		4
.L_23:
        /*0024*/ 	.byte	0x04, 0x11
        /*0026*/ 	.short	(.L_25 - .L_24)
	.align		4
.L_24:
        /*0028*/ 	.word	index@($__internal_0_$__cuda_sm10x_tcgen05_guardrail_trap_col_being_dealloced_not_returned_by_alloc)
        /*002c*/ 	.word	0x00000000


	//----- nvinfo : EIATTR_FRAME_SIZE
	.align		4
.L_25:
        /*0030*/ 	.byte	0x04, 0x11
        /*0032*/ 	.short	(.L_27 - .L_26)
	.align		4
.L_26:
        /*0034*/ 	.word	index@(_ZN7cutlass13device_kernelINS_4gemm6kernel13GemmUniversalIN4cute5tupleIJiiiiEEENS1_10collective13CollectiveMmaINS1_35MainloopSm100TmaUmmaWarpSpecializedILi5ELi2ELi4ENS5_IJNS4_1CILi1EEESB_SB_EEEEENS5_IJNSA_ILi64EEESE_NSA_ILi128EEEEEENS_6half_tENS5_IJlSB_lEEESH_SI_NS4_8TiledMMAINS4_8MMA_AtomIJNS4_20SM100_MMA_F16BF16_SSISH_SH_fLi64ELi64ELNS4_4UMMA5MajorE0ELSN_0ELNSM_7ScaleInE0ELSO_0EEEEEENS4_6LayoutISC_NS5_IJNSA_ILi0EEESS_SS_EEEEENS5_IJNS4_10UnderscoreESV_SV_EEEEENS4_13SM90_TMA_LOADENS4_14ComposedLayoutINS4_7SwizzleILi3ELi4ELi3EEENS4_18smem_ptr_flag_bitsILi16EEENSR_INS5_IJNSA_ILi8EEESE_EEENS5_IJSE_SB_EEEEEEEvNS4_8identityESY_S18_vS19_EENS_8epilogue10collective18CollectiveEpilogueINS1B_23Sm100TmaWarpSpecializedILi3ELi2ELi16ELb1ELb0EEEJSG_NS5_IJNSR_ISE_SB_EENSR_INSA_ILi32EEESB_EEEEESH_SI_SH_SI_NS1B_6fusion15FusionCallbacksIS1F_NS1K_17LinearCombinationISH_fSH_fLNS_15FloatRoundStyleE2EEESG_S1J_JEEENS4_5SM1004TMEM4LOAD26SM100_TMEM_LOAD_16dp256b4xESY_NSZ_INS10_ILi2ELi4ELi3EEES13_NSR_INS5_IJS14_S1H_EEENS5_IJS1H_SB_EEEEEEENS4_17SM75_U32x4_LDSM_NENS4_14SM90_TMA_STOREES1Y_NS4_17SM90_U32x4_STSM_NENS4_39AutoVectorizingCopyWithAssumedAlignmentILi128EEEEEEvvEEEEvNT_6ParamsE)
        /*0038*/ 	.word	0x00000000


	//----- nvinfo : EIATTR_MIN_STACK_SIZE
	.align		4
.L_27:
        /*003c*/ 	.byte	0x04, 0x12
        /*003e*/ 	.short	(.L_29 - .L_28)
	.align		4
.L_28:
        /*0040*/ 	.word	index@(_ZN7cutlass13device_kernelINS_4gemm6kernel13GemmUniversalIN4cute5tupleIJiiiiEEENS1_10collective13CollectiveMmaINS1_35MainloopSm100TmaUmmaWarpSpecializedILi5ELi2ELi4ENS5_IJNS4_1CILi1EEESB_SB_EEEEENS5_IJNSA_ILi64EEESE_NSA_ILi128EEEEEENS_6half_tENS5_IJlSB_lEEESH_SI_NS4_8TiledMMAINS4_8MMA_AtomIJNS4_20SM100_MMA_F16BF16_SSISH_SH_fLi64ELi64ELNS4_4UMMA5MajorE0ELSN_0ELNSM_7ScaleInE0ELSO_0EEEEEENS4_6LayoutISC_NS5_IJNSA_ILi0EEESS_SS_EEEEENS5_IJNS4_10UnderscoreESV_SV_EEEEENS4_13SM90_TMA_LOADENS4_14ComposedLayoutINS4_7SwizzleILi3ELi4ELi3EEENS4_18smem_ptr_flag_bitsILi16EEENSR_INS5_IJNSA_ILi8EEESE_EEENS5_IJSE_SB_EEEEEEEvNS4_8identityESY_S18_vS19_EENS_8epilogue10collective18CollectiveEpilogueINS1B_23Sm100TmaWarpSpecializedILi3ELi2ELi16ELb1ELb0EEEJSG_NS5_IJNSR_ISE_SB_EENSR_INSA_ILi32EEESB_EEEEESH_SI_SH_SI_NS1B_6fusion15FusionCallbacksIS1F_NS1K_17LinearCombinationISH_fSH_fLNS_15FloatRoundStyleE2EEESG_S1J_JEEENS4_5SM1004TMEM4LOAD26SM100_TMEM_LOAD_16dp256b4xESY_NSZ_INS10_ILi2ELi4ELi3EEES13_NSR_INS5_IJS14_S1H_EEENS5_IJS1H_SB_EEEEEEENS4_17SM75_U32x4_LDSM_NENS4_14SM90_TMA_STOREES1Y_NS4_17SM90_U32x4_STSM_NENS4_39AutoVectorizingCopyWithAssumedAlignmentILi128EEEEEEvvEEEEvNT_6ParamsE)
        /*0044*/ 	.word	0x00000000
.L_29:


//--------------------- .nv.compat                --------------------------
	.section	.nv.compat,"",@"SHT_CUDA_COMPAT_INFO"
	.align	4
        /*0000*/ 	.byte	0x02, 0x09, 0x01, 0x00, 0x02, 0x02, 0x02, 0x00, 0x02, 0x05, 0x05, 0x00, 0x03, 0x07, 0x01, 0x01
        /*0010*/ 	.byte	0x02, 0x03, 0x01, 0x00, 0x02, 0x06, 0x01, 0x00, 0x04, 0x0b, 0x08, 0x00, 0x09, 0x00, 0x00, 0x00
        /*0020*/ 	.byte	0x00, 0x00, 0x00, 0x00


//--------------------- .nv.info._ZN7cutlass13device_kernelINS_4gemm6kernel13GemmUniversalIN4cute5tupleIJiiiiEEENS1_10collective13CollectiveMmaINS1_35MainloopSm100TmaUmmaWarpSpecializedILi5ELi2ELi4ENS5_IJNS4_1CILi1EEESB_SB_EEEEENS5_IJNSA_ILi64EEESE_NSA_ILi128EEEEEENS_6half_tENS5_IJlSB_lEEESH_SI_NS4_8TiledMMAINS4_8MMA_AtomIJNS4_20SM100_MMA_F16BF16_SSISH_SH_fLi64ELi64ELNS4_4UMMA5MajorE0ELSN_0ELNSM_7ScaleInE0ELSO_0EEEEEENS4_6LayoutISC_NS5_IJNSA_ILi0EEESS_SS_EEEEENS5_IJNS4_10UnderscoreESV_SV_EEEEENS4_13SM90_TMA_LOADENS4_14ComposedLayoutINS4_7SwizzleILi3ELi4ELi3EEENS4_18smem_ptr_flag_bitsILi16EEENSR_INS5_IJNSA_ILi8EEESE_EEENS5_IJSE_SB_EEEEEEEvNS4_8identityESY_S18_vS19_EENS_8epilogue10collective18CollectiveEpilogueINS1B_23Sm100TmaWarpSpecializedILi3ELi2ELi16ELb1ELb0EEEJSG_NS5_IJNSR_ISE_SB_EENSR_INSA_ILi32EEESB_EEEEESH_SI_SH_SI_NS1B_6fusion15FusionCallbacksIS1F_NS1K_17LinearCombinationISH_fSH_fLNS_15FloatRoundStyleE2EEESG_S1J_JEEENS4_5SM1004TMEM4LOAD26SM100_TMEM_LOAD_16dp256b4xESY_NSZ_INS10_ILi2ELi4ELi3EEES13_NSR_INS5_IJS14_S1H_EEENS5_IJS1H_SB_EEEEEEENS4_17SM75_U32x4_LDSM_NENS4_14SM90_TMA_STOREES1Y_NS4_17SM90_U32x4_STSM_NENS4_39AutoVectorizingCopyWithAssumedAlignmentILi128EEEEEEvvEEEEvNT_6ParamsE --------------------------
	.section	.nv.info._ZN7cutlass13device_kernelINS_4gemm6kernel13GemmUniversalIN4cute5tupleIJiiiiEEENS1_10collective13CollectiveMmaINS1_35MainloopSm100TmaUmmaWarpSpecializedILi5ELi2ELi4ENS5_IJNS4_1CILi1EEESB_SB_EEEEENS5_IJNSA_ILi64EEESE_NSA_ILi128EEEEEENS_6half_tENS5_IJlSB_lEEESH_SI_NS4_8TiledMMAINS4_8MMA_AtomIJNS4_20SM100_MMA_F16BF16_SSISH_SH_fLi64ELi64ELNS4_4UMMA5MajorE0ELSN_0ELNSM_7ScaleInE0ELSO_0EEEEEENS4_6LayoutISC_NS5_IJNSA_ILi0EEESS_SS_EEEEENS5_IJNS4_10UnderscoreESV_SV_EEEEENS4_13SM90_TMA_LOADENS4_14ComposedLayoutINS4_7SwizzleILi3ELi4ELi3EEENS4_18smem_ptr_flag_bitsILi16EEENSR_INS5_IJNSA_ILi8EEESE_EEENS5_IJSE_SB_EEEEEEEvNS4_8identityESY_S18_vS19_EENS_8epilogue10collective18CollectiveEpilogueINS1B_23Sm100TmaWarpSpecializedILi3ELi2ELi16ELb1ELb0EEEJSG_NS5_IJNSR_ISE_SB_EENSR_INSA_ILi32EEESB_EEEEESH_SI_SH_SI_NS1B_6fusion15FusionCallbacksIS1F_NS1K_17LinearCombinationISH_fSH_fLNS_15FloatRoundStyleE2EEESG_S1J_JEEENS4_5SM1004TMEM4LOAD26SM100_TMEM_LOAD_16dp256b4xESY_NSZ_INS10_ILi2ELi4ELi3EEES13_NSR_INS5_IJS14_S1H_EEENS5_IJS1H_SB_EEEEEEENS4_17SM75_U32x4_LDSM_NENS4_14SM90_TMA_STOREES1Y_NS4_17SM90_U32x4_STSM_NENS4_39AutoVectorizingCopyWithAssumedAlignmentILi128EEEEEEvvEEEEvNT_6ParamsE,"",@"SHT_CUDA_INFO"
	.sectionflags	@""
	.align	4


	//----- nvinfo : EIATTR_CUDA_API_VERSION
	.align		4
        /*0000*/ 	.byte	0x04, 0x37
        /*0002*/ 	.short	(.L_31 - .L_30)
.L_30:
        /*0004*/ 	.word	0x00000082


	//----- nvinfo : EIATTR_KPARAM_INFO
	.align		4
.L_31:
        /*0008*/ 	.byte	0x04, 0x17
        /*000a*/ 	.short	(.L_33 - .L_32)
.L_32:
        /*000c*/ 	.word	0x00000000
        /*0010*/ 	.short	0x0000
        /*0012*/ 	.short	0x0000
        /*0014*/ 	.byte	0x00, 0xf0, 0x01, 0x20


	//----- nvinfo : EIATTR_AT_ENTRY_FRAGMENTS
	.align		4
.L_33:
        /*0018*/ 	.byte	0x04, 0x4f
        /*001a*/ 	.short	(.L_35 - .L_34)


	//   ....[0]....
.L_34:
        /*001c*/ 	.word	0x00000006


	//----- nvinfo : EIATTR_RESERVED_SMEM_USED
	.align		4
.L_35:
        /*0020*/ 	.byte	0x01, 0x41
	.zero		2


	//----- nvinfo : EIATTR_SPARSE_MMA_MASK
	.align		4
        /*0024*/ 	.byte	0x03, 0x50
        /*0026*/ 	.short	0x0000


	//----- nvinfo : EIATTR_TCGEN05_1CTA_USED
	.align		4
        /*0028*/ 	.byte	0x01, 0x51
	.zero		2


	//----- nvinfo : EIATTR_MAXREG_COUNT
	.align		4
        /*002c*/ 	.byte	0x03, 0x1b
        /*002e*/ 	.short	0x00ff


	//----- nvinfo : EIATTR_NUM_BARRIERS
	.align		4
        /*0030*/ 	.byte	0x02, 0x4c
        /*0032*/ 	.byte	0x07
	.zero		1


	//----- nvinfo : EIATTR_EXTERNS
	.align		4
        /*0034*/ 	.byte	0x04, 0x0f
        /*0036*/ 	.short	(.L_37 - .L_36)


	//   ....[0]....
	.align		4
.L_36:
        /*0038*/ 	.word	index@(__assertfail)


	//----- nvinfo : EIATTR_MERCURY_ISA_VERSION
	.align		4
.L_37:
        /*003c*/ 	.byte	0x03, 0x5f
        /*003e*/ 	.short	0x0101


	//----- nvinfo : EIATTR_INT_WARP_WIDE_INSTR_OFFSETS
	.align		4
        /*0040*/ 	.byte	0x04, 0x31
        /*0042*/ 	.short	(.L_39 - .L_38)


	//   ....[0]....
.L_38:
        /*0044*/ 	.word	0x00001f20


	//   ....[1]....
        /*0048*/ 	.word	0x00003c10


	//   ....[2]....
        /*004c*/ 	.word	0x00003c40


	//   ....[3]....
        /*0050*/ 	.word	0x00003c90


	//   ....[4]....
        /*0054*/ 	.word	0x00004570


	//   ....[5]....
        /*0058*/ 	.word	0x00004590


	//   ....[6]....
        /*005c*/ 	.word	0x00004860


	//   ....[7]....
        /*0060*/ 	.word	0x00004990


	//----- nvinfo : EIATTR_COOP_GROUP_MASK_REGIDS
	.align		4
.L_39:
        /*0064*/ 	.byte	0x04, 0x29
        /*0066*/ 	.short	(.L_41 - .L_40)


	//   ....[0]....
.L_40:
        /*0068*/ 	.word	0xffffffff


	//   ....[1]....
        /*006c*/ 	.word	0xffffffff


	//   ....[2]....
        /*0070*/ 	.word	0xffffffff


	//   ....[3]....
        /*0074*/ 	.word	0xffffffff


	//   ....[4]....
        /*0078*/ 	.word	0xffffffff


	//   ....[5]....
        /*007c*/ 	.word	0xffffffff


	//   ....[6]....
        /*0080*/ 	.word	0xffffffff


	//   ....[7]....
        /*0084*/ 	.word	0xffffffff


	//   ....[8]....
        /*0088*/ 	.word	0xffffffff


	//   ....[9]....
        /*008c*/ 	.word	0xffffffff


	//   ....[10]....
        /*0090*/ 	.word	0xffffffff


	//   ....[11]....
        /*0094*/ 	.word	0xffffffff


	//   ....[12]....
        /*0098*/ 	.word	0xffffffff


	//----- nvinfo : EIATTR_COOP_GROUP_INSTR_OFFSETS
	.align		4
.L_41:
        /*009c*/ 	.byte	0x04, 0x28
        /*009e*/ 	.short	(.L_43 - .L_42)


	//   ....[0]....
.L_42:
        /*00a0*/ 	.word	0x00000090


	//   ....[1]....
        /*00a4*/ 	.word	0x000004d0


	//   ....[2]....
        /*00a8*/ 	.word	0x00000660


	//   ....[3]....
        /*00ac*/ 	.word	0x000007e0


	//   ....[4]....
        /*00b0*/ 	.word	0x000008e0


	//   ....[5]....
        /*00b4*/ 	.word	0x00000a50


	//   ....[6]....
        /*00b8*/ 	.word	0x00000bf0


	//   ....[7]....
        /*00bc*/ 	.word	0x00001e00


	//   ....[8]....
        /*00c0*/ 	.word	0x00002c70


	//   ....[9]....
        /*00c4*/ 	.word	0x00002e80


	//   ....[10]....
        /*00c8*/ 	.word	0x00002eb0


	//   ....[11]....
        /*00cc*/ 	.word	0x00003b00


	//   ....[12]....
        /*00d0*/ 	.word	0x00003d30


	//----- nvinfo : EIATTR_VRC_CTA_INIT_COUNT
	.align		4
.L_43:
        /*00d4*/ 	.byte	0x02, 0x4a
        /*00d6*/ 	.byte	0x80
	.zero		1


	//----- nvinfo : EIATTR_SYSCALL_OFFSETS
	.align		4
        /*00d8*/ 	.byte	0x04, 0x46
        /*00da*/ 	.short	(.L_45 - .L_44)


	//   ....[0]....
.L_44:
        /*00dc*/ 	.word	0x00005570


	//   ....[1]....
        /*00e0*/ 	.word	0x00005660


	//   ....[2]....
        /*00e4*/ 	.word	0x00005e40


	//   ....[3]....
        /*00e8*/ 	.word	0x00006780


	//----- nvinfo : EIATTR_MBARRIER_INSTR_OFFSETS
	.align		4
.L_45:
        /*00ec*/ 	.byte	0x04, 0x39
        /*00ee*/ 	.short	(.L_47 - .L_46)


	//   ....[0]....
.L_46:
        /*00f0*/ 	.word	0x000005b0
        /*00f4*/ 	.word	0x000000ff
        /*00f8*/ 	.word	0x00000000
        /*00fc*/ 	.short	0x0100
        /*00fe*/ 	.byte	0x05
	.zero		1


	//   ....[1]....
        /*0100*/ 	.word	0x000005c0
        /*0104*/ 	.word	0x000000ff
        /*0108*/ 	.word	0x00000028
        /*010c*/ 	.short	0x0100
        /*010e*/ 	.byte	0x05
	.zero		1


	//   ....[2]....
        /*0110*/ 	.word	0x000005d0
        /*0114*/ 	.word	0x000000ff
        /*0118*/ 	.word	0x00000008
        /*011c*/ 	.short	0x0100
        /*011e*/ 	.byte	0x05
	.zero		1


	//   ....[3]....
        /*0120*/ 	.word	0x000005e0
        /*0124*/ 	.word	0x000000ff
        /*0128*/ 	.word	0x00000030
        /*012c*/ 	.short	0x0100
        /*012e*/ 	.byte	0x05
	.zero		1


	//   ....[4]....
        /*0130*/ 	.word	0x000005f0
        /*0134*/ 	.word	0x000000ff
        /*0138*/ 	.word	0x00000010
        /*013c*/ 	.short	0x0100
        /*013e*/ 	.byte	0x05
	.zero		1


	//   ....[5]....
        /*0140*/ 	.word	0x00000600
        /*0144*/ 	.word	0x000000ff
        /*0148*/ 	.word	0x00000038
        /*014c*/ 	.short	0x0100
        /*014e*/ 	.byte	0x05
	.zero		1


	//   ....[6]....
        /*0150*/ 	.word	0x00000610
        /*0154*/ 	.word	0x000000ff
        /*0158*/ 	.word	0x00000018
        /*015c*/ 	.short	0x0100
        /*015e*/ 	.byte	0x05
	.zero		1


	//   ....[7]....
        /*0160*/ 	.word	0x00000620
        /*0164*/ 	.word	0x000000ff
        /*0168*/ 	.word	0x00000040
        /*016c*/ 	.short	0x0100
        /*016e*/ 	.byte	0x05
	.zero		1


	//   ....[8]....
        /*0170*/ 	.word	0x00000630
        /*0174*/ 	.word	0x000000ff
        /*0178*/ 	.word	0x00000020
        /*017c*/ 	.short	0x0100
        /*017e*/ 	.byte	0x05
	.zero		1


	//   ....[9]....
        /*0180*/ 	.word	0x00000640
        /*0184*/ 	.word	0x000000ff
        /*0188*/ 	.word	0x00000048
        /*018c*/ 	.short	0x0100
        /*018e*/ 	.byte	0x05
	.zero		1


	//   ....[10]....
        /*0190*/ 	.word	0x00000770
        /*0194*/ 	.word	0x000000ff
        /*0198*/ 	.word	0x00000050
        /*019c*/ 	.short	0x0100
        /*019e*/ 	.byte	0x07
	.zero		1


	//   ....[11]....
        /*01a0*/ 	.word	0x00000780
        /*01a4*/ 	.word	0x000000ff
        /*01a8*/ 	.word	0x00000068
        /*01ac*/ 	.short	0x0100
        /*01ae*/ 	.byte	0x07
	.zero		1


	//   ....[12]....
        /*01b0*/ 	.word	0x00000790
        /*01b4*/ 	.word	0x000000ff
        /*01b8*/ 	.word	0x00000058
        /*01bc*/ 	.short	0x0100
        /*01be*/ 	.byte	0x07
	.zero		1


	//   ....[13]....
        /*01c0*/ 	.word	0x000007a0
        /*01c4*/ 	.word	0x000000ff
        /*01c8*/ 	.word	0x00000070
        /*01cc*/ 	.short	0x0100
        /*01ce*/ 	.byte	0x07
	.zero		1


	//   ....[14]....
        /*01d0*/ 	.word	0x000007b0
        /*01d4*/ 	.word	0x000000ff
        /*01d8*/ 	.word	0x00000060
        /*01dc*/ 	.short	0x0100
        /*01de*/ 	.byte	0x07
	.zero		1


	//   ....[15]....
        /*01e0*/ 	.word	0x000007c0
        /*01e4*/ 	.word	0x000000ff
        /*01e8*/ 	.word	0x00000078
        /*01ec*/ 	.short	0x0100
        /*01ee*/ 	.byte	0x07
	.zero		1


	//   ....[16]....
        /*01f0*/ 	.word	0x000008b0
        /*01f4*/ 	.word	0x000000ff
        /*01f8*/ 	.word	0x00000080
        /*01fc*/ 	.short	0x0100
        /*01fe*/ 	.byte	0x05
	.zero		1


	//   ....[17]....
        /*0200*/ 	.word	0x000008c0
        /*0204*/ 	.word	0x000000ff
        /*0208*/ 	.word	0x00000088
        /*020c*/ 	.short	0x0100
        /*020e*/ 	.byte	0x05
	.zero		1


	//   ....[18]....
        /*0210*/ 	.word	0x00000a00
        /*0214*/ 	.word	0x000000ff
        /*0218*/ 	.word	0x00000090
        /*021c*/ 	.short	0x0100
        /*021e*/ 	.byte	0x05
	.zero		1


	//   ....[19]....
        /*0220*/ 	.word	0x00000a10
        /*0224*/ 	.word	0x000000ff
        /*0228*/ 	.word	0x000000a0
        /*022c*/ 	.short	0x0100
        /*022e*/ 	.byte	0x05
	.zero		1


	//   ....[20]....
        /*0230*/ 	.word	0x00000a20
        /*0234*/ 	.word	0x000000ff
        /*0238*/ 	.word	0x00000098
        /*023c*/ 	.short	0x0100
        /*023e*/ 	.byte	0x05
	.zero		1


	//   ....[21]....
        /*0240*/ 	.word	0x00000a30
        /*0244*/ 	.word	0x000000ff
        /*0248*/ 	.word	0x000000a8
        /*024c*/ 	.short	0x0100
        /*024e*/ 	.byte	0x05
	.zero		1


	//   ....[22]....
        /*0250*/ 	.word	0x00000b60
        /*0254*/ 	.word	0x000000ff
        /*0258*/ 	.word	0x000000b0
        /*025c*/ 	.short	0x0100
        /*025e*/ 	.byte	0x07
	.zero		1


	//   ....[23]....
        /*0260*/ 	.word	0x00000b70
        /*0264*/ 	.word	0x000000ff
        /*0268*/ 	.word	0x000000d0
        /*026c*/ 	.short	0x0100
        /*026e*/ 	.byte	0x07
	.zero		1


	//   ....[24]....
        /*0270*/ 	.word	0x00000b80
        /*0274*/ 	.word	0x000000ff
        /*0278*/ 	.word	0x000000b8
        /*027c*/ 	.short	0x0100
        /*027e*/ 	.byte	0x07
	.zero		1


	//   ....[25]....
        /*0280*/ 	.word	0x00000b90
        /*0284*/ 	.word	0x000000ff
        /*0288*/ 	.word	0x000000d8
        /*028c*/ 	.short	0x0100
        /*028e*/ 	.byte	0x07
	.zero		1


	//   ....[26]....
        /*0290*/ 	.word	0x00000ba0
        /*0294*/ 	.word	0x000000ff
        /*0298*/ 	.word	0x000000c0
        /*029c*/ 	.short	0x0100
        /*029e*/ 	.byte	0x07
	.zero		1


	//   ....[27]....
        /*02a0*/ 	.word	0x00000bb0
        /*02a4*/ 	.word	0x000000ff
        /*02a8*/ 	.word	0x000000e0
        /*02ac*/ 	.short	0x0100
        /*02ae*/ 	.byte	0x07
	.zero		1


	//   ....[28]....
        /*02b0*/ 	.word	0x00000bc0
        /*02b4*/ 	.word	0x000000ff
        /*02b8*/ 	.word	0x000000c8
        /*02bc*/ 	.short	0x0100
        /*02be*/ 	.byte	0x07
	.zero		1


	//   ....[29]....
        /*02c0*/ 	.word	0x00000bd0
        /*02c4*/ 	.word	0x000000ff
        /*02c8*/ 	.word	0x000000e8
        /*02cc*/ 	.short	0x0100
        /*02ce*/ 	.byte	0x07
	.zero		1


	//   ....[30]....
        /*02d0*/ 	.word	0x00000cc0
        /*02d4*/ 	.word	0x000000ff
        /*02d8*/ 	.word	0x000000f0
        /*02dc*/ 	.short	0x0100
        /*02de*/ 	.byte	0x05
	.zero		1


	//   ....[31]....
        /*02e0*/ 	.word	0x00000cd0
        /*02e4*/ 	.word	0x000000ff
        /*02e8*/ 	.word	0x00000100
        /*02ec*/ 	.short	0x0100
        /*02ee*/ 	.byte	0x05
	.zero		1


	//   ....[32]....
        /*02f0*/ 	.word	0x00000ce0
        /*02f4*/ 	.word	0x000000ff
        /*02f8*/ 	.word	0x000000f8
        /*02fc*/ 	.short	0x0100
        /*02fe*/ 	.byte	0x05
	.zero		1


	//   ....[33]....
        /*0300*/ 	.word	0x00000cf0
        /*0304*/ 	.word	0x000000ff
        /*0308*/ 	.word	0x00000108
        /*030c*/ 	.short	0x0100
        /*030e*/ 	.byte	0x05
	.zero		1


	//   ....[34]....
        /*0310*/ 	.word	0x000015c0
        /*0314*/ 	.word	0x00000002
        /*0318*/ 	.word	0x00000100
        /*031c*/ 	.short	0x010a
        /*031e*/ 	.byte	0xff
	.zero		1


	//   ....[35]....
        /*0320*/ 	.word	0x000015f0
        /*0324*/ 	.word	0x00000002
        /*0328*/ 	.word	0x000000f0
        /*032c*/ 	.short	0x0101
        /*032e*/ 	.byte	0xff
	.zero		1


	//   ....[36]....
        /*0330*/ 	.word	0x000016c0
        /*0334*/ 	.word	0x000000ff
        /*0338*/ 	.word	0x00000028
        /*033c*/ 	.short	0x010a
        /*033e*/ 	.byte	0x08
	.zero		1


	//   ....[37]....
        /*0340*/ 	.word	0x00001760
        /*0344*/ 	.word	0x000000ff
        /*0348*/ 	.word	0x00000028
        /*034c*/ 	.short	0x010a
        /*034e*/ 	.byte	0x21
	.zero		1


	//   ....[38]....
        /*0350*/ 	.word	0x000018b0
        /*0354*/ 	.word	0x000000ff
        /*0358*/ 	.word	0x00000028
        /*035c*/ 	.short	0x010a
        /*035e*/ 	.byte	0x08
	.zero		1


	//   ....[39]....
        /*0360*/ 	.word	0x00001a70
        /*0364*/ 	.word	0x000000ff
        /*0368*/ 	.word	0x00000088
        /*036c*/ 	.short	0x0101
        /*036e*/ 	.byte	0x04
	.zero		1


	//   ....[40]....
        /*0370*/ 	.word	0x00001a90
        /*0374*/ 	.word	0x000000ff
        /*0378*/ 	.word	0x00000028
        /*037c*/ 	.short	0x010a
        /*037e*/ 	.byte	0x08
	.zero		1


	//   ....[41]....
        /*0380*/ 	.word	0x00001b10
        /*0384*/ 	.word	0x000000ff
        /*0388*/ 	.word	0x00000028
        /*038c*/ 	.short	0x010a
        /*038e*/ 	.byte	0x21
	.zero		1


	//   ....[42]....
        /*0390*/ 	.word	0x00001c60
        /*0394*/ 	.word	0x000000ff
        /*0398*/ 	.word	0x00000028
        /*039c*/ 	.short	0x010a
        /*039e*/ 	.byte	0x08
	.zero		1


	//   ....[43]....
        /*03a0*/ 	.word	0x00001e30
        /*03a4*/ 	.word	0x00000002
        /*03a8*/ 	.word	0x00000090
        /*03ac*/ 	.short	0x010a
        /*03ae*/ 	.byte	0xff
	.zero		1


	//   ....[44]....
        /*03b0*/ 	.word	0x00001ef0
        /*03b4*/ 	.word	0x00000002
        /*03b8*/ 	.word	0x00000000
        /*03bc*/ 	.short	0x0101
        /*03be*/ 	.byte	0xff
	.zero		1


	//   ....[45]....
        /*03c0*/ 	.word	0x00002450
        /*03c4*/ 	.word	0x000000ff
        /*03c8*/ 	.word	0x00000000
        /*03cc*/ 	.short	0x010a
        /*03ce*/ 	.byte	0x05
	.zero		1


	//   ....[46]....
        /*03d0*/ 	.word	0x000024e0
        /*03d4*/ 	.word	0x000000ff
        /*03d8*/ 	.word	0x00000000
        /*03dc*/ 	.short	0x010a
        /*03de*/ 	.byte	0x05
	.zero		1


	//   ....[47]....
        /*03e0*/ 	.word	0x00002570
        /*03e4*/ 	.word	0x000000ff
        /*03e8*/ 	.word	0x00000000
        /*03ec*/ 	.short	0x010a
        /*03ee*/ 	.byte	0x05
	.zero		1


	//   ....[48]....
        /*03f0*/ 	.word	0x00002600
        /*03f4*/ 	.word	0x000000ff
        /*03f8*/ 	.word	0x00000000
        /*03fc*/ 	.short	0x010a
        /*03fe*/ 	.byte	0x05
	.zero		1


	//   ....[49]....
        /*0400*/ 	.word	0x000026a0
        /*0404*/ 	.word	0x00000000
        /*0408*/ 	.word	0x00000000
        /*040c*/ 	.short	0x010a
        /*040e*/ 	.byte	0xff
	.zero		1


	//   ....[50]....
        /*0410*/ 	.word	0x000027c0
        /*0414*/ 	.word	0x00000000
        /*0418*/ 	.word	0x000000f0
        /*041c*/ 	.short	0x010a
        /*041e*/ 	.byte	0xff
	.zero		1


	//   ....[51]....
        /*0420*/ 	.word	0x00002830
        /*0424*/ 	.word	0x00000000
        /*0428*/ 	.word	0x00000000
        /*042c*/ 	.short	0x0101
        /*042e*/ 	.byte	0xff
	.zero		1


	//   ....[52]....
        /*0430*/ 	.word	0x00002850
        /*0434*/ 	.word	0x000000ff
        /*0438*/ 	.word	0x000000a0
        /*043c*/ 	.short	0x010a
        /*043e*/ 	.byte	0x05
	.zero		1


	//   ....[53]....
        /*0440*/ 	.word	0x00002970
        /*0444*/ 	.word	0x00000000
        /*0448*/ 	.word	0x00000090
        /*044c*/ 	.short	0x010a
        /*044e*/ 	.byte	0xff
	.zero		1


	//   ....[54]....
        /*0450*/ 	.word	0x00002a70
        /*0454*/ 	.word	0x00000000
        /*0458*/ 	.word	0x00000000
        /*045c*/ 	.short	0x0101
        /*045e*/ 	.byte	0xff
	.zero		1


	//   ....[55]....
        /*0460*/ 	.word	0x00002b00
        /*0464*/ 	.word	0x000000ff
        /*0468*/ 	.word	0x000000a0
        /*046c*/ 	.short	0x0106
        /*046e*/ 	.byte	0x05
	.zero		1


	//   ....[56]....
        /*0470*/ 	.word	0x00002b20
        /*0474*/ 	.word	0x000000ff
        /*0478*/ 	.word	0x000000a0
        /*047c*/ 	.short	0x010a
        /*047e*/ 	.byte	0x05
	.zero		1


	//   ....[57]....
        /*0480*/ 	.word	0x00002bb0
        /*0484*/ 	.word	0x000000ff
        /*0488*/ 	.word	0x000000a0
        /*048c*/ 	.short	0x0106
        /*048e*/ 	.byte	0x04
	.zero		1


	//   ....[58]....
        /*0490*/ 	.word	0x00002bf0
        /*0494*/ 	.word	0x00000000
        /*0498*/ 	.word	0x000000a0
        /*049c*/ 	.short	0x010a
        /*049e*/ 	.byte	0xff
	.zero		1


	//   ....[59]....
        /*04a0*/ 	.word	0x000031b0
        /*04a4*/ 	.word	0x00000000
        /*04a8*/ 	.word	0x00000090
        /*04ac*/ 	.short	0x010a
        /*04ae*/ 	.byte	0xff
	.zero		1


	//   ....[60]....
        /*04b0*/ 	.word	0x000032c0
        /*04b4*/ 	.word	0x00000003
        /*04b8*/ 	.word	0x00000000
        /*04bc*/ 	.short	0x0101
        /*04be*/ 	.byte	0xff
	.zero		1


	//   ....[61]....
        /*04c0*/ 	.word	0x000032d0
        /*04c4*/ 	.word	0x000000ff
        /*04c8*/ 	.word	0x00000000
        /*04cc*/ 	.short	0x010a
        /*04ce*/ 	.byte	0x07
	.zero		1


	//   ....[62]....
        /*04d0*/ 	.word	0x00003350
        /*04d4*/ 	.word	0x000000ff
        /*04d8*/ 	.word	0x000000d0
        /*04dc*/ 	.short	0x010a
        /*04de*/ 	.byte	0x06
	.zero		1


	//   ....[63]....
        /*04e0*/ 	.word	0x00003420
        /*04e4*/ 	.word	0x000000ff
        /*04e8*/ 	.word	0x00000000
        /*04ec*/ 	.short	0x010a
        /*04ee*/ 	.byte	0x0b
	.zero		1


	//   ....[64]....
        /*04f0*/ 	.word	0x00003550
        /*04f4*/ 	.word	0x000000ff
        /*04f8*/ 	.word	0x00000000
        /*04fc*/ 	.short	0x010a
        /*04fe*/ 	.byte	0x22
	.zero		1


	//   ....[65]....
        /*0500*/ 	.word	0x00003930
        /*0504*/ 	.word	0x000000ff
        /*0508*/ 	.word	0x00000000
        /*050c*/ 	.short	0x010a
        /*050e*/ 	.byte	0x06
	.zero		1


	//   ....[66]....
        /*0510*/ 	.word	0x000039c0
        /*0514*/ 	.word	0x000000ff
        /*0518*/ 	.word	0x00000000
        /*051c*/ 	.short	0x010a
        /*051e*/ 	.byte	0x06
	.zero		1


	//   ....[67]....
        /*0520*/ 	.word	0x00003a50
        /*0524*/ 	.word	0x000000ff
        /*0528*/ 	.word	0x00000000
        /*052c*/ 	.short	0x010a
        /*052e*/ 	.byte	0x06
	.zero		1


	//   ....[68]....
        /*0530*/ 	.word	0x00003ae0
        /*0534*/ 	.word	0x000000ff
        /*0538*/ 	.word	0x00000000
        /*053c*/ 	.short	0x010a
        /*053e*/ 	.byte	0x07
	.zero		1


	//   ....[69]....
        /*0540*/ 	.word	0x00003f10
        /*0544*/ 	.word	0x00000000
        /*0548*/ 	.word	0x00000090
        /*054c*/ 	.short	0x010a
        /*054e*/ 	.byte	0xff
	.zero		1


	//   ....[70]....
        /*0550*/ 	.word	0x00003fd0
        /*0554*/ 	.word	0x00000000
        /*0558*/ 	.word	0x00000000
        /*055c*/ 	.short	0x0101
        /*055e*/ 	.byte	0xff
	.zero		1


	//   ....[71]....
        /*0560*/ 	.word	0x000042f0
        /*0564*/ 	.word	0x000000ff
        /*0568*/ 	.word	0x00000088
        /*056c*/ 	.short	0x010a
        /*056e*/ 	.byte	0x07
	.zero		1


	//   ....[72]....
        /*0570*/ 	.word	0x00004510
        /*0574*/ 	.word	0x000000ff
        /*0578*/ 	.word	0x00000068
        /*057c*/ 	.short	0x010a
        /*057e*/ 	.byte	0x0f
	.zero		1


	//   ....[73]....
        /*0580*/ 	.word	0x00004710
        /*0584*/ 	.word	0x000000ff
        /*0588*/ 	.word	0x00000050
        /*058c*/ 	.short	0x010b
        /*058e*/ 	.byte	0x0f
	.zero		1


	//   ....[74]....
        /*0590*/ 	.word	0x00004760
        /*0594*/ 	.word	0x000000ff
        /*0598*/ 	.word	0x00000000
        /*059c*/ 	.short	0x0101
        /*059e*/ 	.byte	0x10
	.zero		1


	//   ....[75]....
        /*05a0*/ 	.word	0x000047a0
        /*05a4*/ 	.word	0x000000ff
        /*05a8*/ 	.word	0x00000068
        /*05ac*/ 	.short	0x010a
        /*05ae*/ 	.byte	0x0d
	.zero		1


	//   ....[76]....
        /*05b0*/ 	.word	0x000049e0
        /*05b4*/ 	.word	0x000000ff
        /*05b8*/ 	.word	0x00000050
        /*05bc*/ 	.short	0x010b
        /*05be*/ 	.byte	0x0d
	.zero		1


	//   ....[77]....
        /*05c0*/ 	.word	0x00004a50
        /*05c4*/ 	.word	0x000000ff
        /*05c8*/ 	.word	0x00000000
        /*05cc*/ 	.short	0x0101
        /*05ce*/ 	.byte	0x0f
	.zero		1


	//   ....[78]....
        /*05d0*/ 	.word	0x00004aa0
        /*05d4*/ 	.word	0x000000ff
        /*05d8*/ 	.word	0x00000000
        /*05dc*/ 	.short	0x010a
        /*05de*/ 	.byte	0x04
	.zero		1


	//   ....[79]....
        /*05e0*/ 	.word	0x00004b30
        /*05e4*/ 	.word	0x000000ff
        /*05e8*/ 	.word	0x00000000
        /*05ec*/ 	.short	0x010a
        /*05ee*/ 	.byte	0x04
	.zero		1


	//   ....[80]....
        /*05f0*/ 	.word	0x00004bd0
        /*05f4*/ 	.word	0x00000000
        /*05f8*/ 	.word	0x00000000
        /*05fc*/ 	.short	0x010a
        /*05fe*/ 	.byte	0xff
	.zero		1


	//   ....[81]....
        /*0600*/ 	.word	0x00004f40
        /*0604*/ 	.word	0x00000000
        /*0608*/ 	.word	0x00000090
        /*060c*/ 	.short	0x010a
        /*060e*/ 	.byte	0xff
	.zero		1


	//   ....[82]....
        /*0610*/ 	.word	0x00005050
        /*0614*/ 	.word	0x00000000
        /*0618*/ 	.word	0x00000000
        /*061c*/ 	.short	0x0101
        /*061e*/ 	.byte	0xff
	.zero		1


	//   ....[83]....
        /*0620*/ 	.word	0x00005a60
        /*0624*/ 	.word	0x00000002
        /*0628*/ 	.word	0x00000050
        /*062c*/ 	.short	0x010a
        /*062e*/ 	.byte	0xff
	.zero		1


	//   ....[84]....
        /*0630*/ 	.word	0x00005aa0
        /*0634*/ 	.word	0x0000002c
        /*0638*/ 	.word	0x000000b0
        /*063c*/ 	.short	0x010a
        /*063e*/ 	.byte	0xff
	.zero		1


	//   ....[85]....
        /*0640*/ 	.word	0x00005b90
        /*0644*/ 	.word	0x00000002
        /*0648*/ 	.word	0x00000050
        /*064c*/ 	.short	0x010a
        /*064e*/ 	.byte	0xff
	.zero		1


	//   ....[86]....
        /*0650*/ 	.word	0x00005d20
        /*0654*/ 	.word	0x0000002c
        /*0658*/ 	.word	0x000000b0
        /*065c*/ 	.short	0x010a
        /*065e*/ 	.byte	0xff
	.zero		1


	//   ....[87]....
        /*0660*/ 	.word	0x000064e0
        /*0664*/ 	.word	0x00000000
        /*0668*/ 	.word	0x00000000
        /*066c*/ 	.short	0x0101
        /*066e*/ 	.byte	0xff
	.zero		1


	//   ....[88]....
        /*0670*/ 	.word	0x000064f0
        /*0674*/ 	.word	0x00000002
        /*0678*/ 	.word	0x00000050
        /*067c*/ 	.short	0x010a
        /*067e*/ 	.byte	0xff
	.zero		1


	//   ....[89]....
        /*0680*/ 	.word	0x000065b0
        /*0684*/ 	.word	0x00000002
        /*0688*/ 	.word	0x00000050
        /*068c*/ 	.short	0x010a
        /*068e*/ 	.byte	0xff
	.zero		1


	//   ....[90]....
        /*0690*/ 	.word	0x000068e0
        /*0694*/ 	.word	0x000000ff
        /*0698*/ 	.word	0x00000000
        /*069c*/ 	.short	0x0101
        /*069e*/ 	.byte	0x05
	.zero		1


	//   ....[91]....
        /*06a0*/ 	.word	0x00006ea0
        /*06a4*/ 	.word	0x00000000
        /*06a8*/ 	.word	0x00000000
        /*06ac*/ 	.short	0x0101
        /*06ae*/ 	.byte	0xff
	.zero		1


	//   ....[92]....
        /*06b0*/ 	.word	0x00007110
        /*06b4*/ 	.word	0x000000ff
        /*06b8*/ 	.word	0x00000000
        /*06bc*/ 	.short	0x0101
        /*06be*/ 	.byte	0x04
	.zero		1


	//   ....[93]....
        /*06c0*/ 	.word	0x00007130
        /*06c4*/ 	.word	0x00000002
        /*06c8*/ 	.word	0x00000100
        /*06cc*/ 	.short	0x010a
        /*06ce*/ 	.byte	0xff
	.zero		1


	//   ....[94]....
        /*06d0*/ 	.word	0x00007190
        /*06d4*/ 	.word	0x00000002
        /*06d8*/ 	.word	0x00000028
        /*06dc*/ 	.short	0x010a
        /*06de*/ 	.byte	0xff
	.zero		1


	//   ....[95]....
        /*06e0*/ 	.word	0x000071f0
        /*06e4*/ 	.word	0x00000002
        /*06e8*/ 	.word	0x00000028
        /*06ec*/ 	.short	0x010a
        /*06ee*/ 	.byte	0xff
	.zero		1


	//   ....[96]....
        /*06f0*/ 	.word	0x00007240
        /*06f4*/ 	.word	0x00000002
        /*06f8*/ 	.word	0x00000090
        /*06fc*/ 	.short	0x010a
        /*06fe*/ 	.byte	0xff
	.zero		1


	//   ....[97]....
        /*0700*/ 	.word	0x000072a0
        /*0704*/ 	.word	0x00000000
        /*0708*/ 	.word	0x00000000
        /*070c*/ 	.short	0x010a
        /*070e*/ 	.byte	0xff
	.zero		1


	//   ....[98]....
        /*0710*/ 	.word	0x00007300
        /*0714*/ 	.word	0x00000000
        /*0718*/ 	.word	0x00000000
        /*071c*/ 	.short	0x010a
        /*071e*/ 	.byte	0xff
	.zero		1


	//   ....[99]....
        /*0720*/ 	.word	0x00007360
        /*0724*/ 	.word	0x00000000
        /*0728*/ 	.word	0x00000000
        /*072c*/ 	.short	0x010a
        /*072e*/ 	.byte	0xff
	.zero		1


	//   ....[100]....
        /*0730*/ 	.word	0x000073c0
        /*0734*/ 	.word	0x00000000
        /*0738*/ 	.word	0x00000000
        /*073c*/ 	.short	0x010a
        /*073e*/ 	.byte	0xff
	.zero		1


	//   ....[101]....
        /*0740*/ 	.word	0x00007410
        /*0744*/ 	.word	0x00000000
        /*0748*/ 	.word	0x000000f0
        /*074c*/ 	.short	0x010a
        /*074e*/ 	.byte	0xff
	.zero		1


	//   ....[102]....
        /*0750*/ 	.word	0x00007470
        /*0754*/ 	.word	0x00000000
        /*0758*/ 	.word	0x000000a0
        /*075c*/ 	.short	0x010a
        /*075e*/ 	.byte	0xff
	.zero		1


	//   ....[103]....
        /*0760*/ 	.word	0x000074c0
        /*0764*/ 	.word	0x00000000
        /*0768*/ 	.word	0x00000090
        /*076c*/ 	.short	0x010a
        /*076e*/ 	.byte	0xff
	.zero		1


	//   ....[104]....
        /*0770*/ 	.word	0x00007520
        /*0774*/ 	.word	0x00000000
        /*0778*/ 	.word	0x000000a0
        /*077c*/ 	.short	0x010a
        /*077e*/ 	.byte	0xff
	.zero		1


	//   ....[105]....
        /*0780*/ 	.word	0x00007570
        /*0784*/ 	.word	0x00000000
        /*0788*/ 	.word	0x00000090
        /*078c*/ 	.short	0x010a
        /*078e*/ 	.byte	0xff
	.zero		1


	//   ....[106]....
        /*0790*/ 	.word	0x000075d0
        /*0794*/ 	.word	0x00000002
        /*0798*/ 	.word	0x000000d0
        /*079c*/ 	.short	0x010a
        /*079e*/ 	.byte	0xff
	.zero		1


	//   ....[107]....
        /*07a0*/ 	.word	0x00007630
        /*07a4*/ 	.word	0x00000000
        /*07a8*/ 	.word	0x00000000
        /*07ac*/ 	.short	0x010a
        /*07ae*/ 	.byte	0xff
	.zero		1


	//   ....[108]....
        /*07b0*/ 	.word	0x00007690
        /*07b4*/ 	.word	0x00000000
        /*07b8*/ 	.word	0x00000000
        /*07bc*/ 	.short	0x010a
        /*07be*/ 	.byte	0xff
	.zero		1


	//   ....[109]....
        /*07c0*/ 	.word	0x000076f0
        /*07c4*/ 	.word	0x00000000
        /*07c8*/ 	.word	0x00000000
        /*07cc*/ 	.short	0x010a
        /*07ce*/ 	.byte	0xff
	.zero		1


	//   ....[110]....
        /*07d0*/ 	.word	0x00007750
        /*07d4*/ 	.word	0x00000000
        /*07d8*/ 	.word	0x00000000
        /*07dc*/ 	.short	0x010a
        /*07de*/ 	.byte	0xff
	.zero		1


	//   ....[111]....
        /*07e0*/ 	.word	0x000077b0
        /*07e4*/ 	.word	0x00000000
        /*07e8*/ 	.word	0x00000000
        /*07ec*/ 	.short	0x010a
        /*07ee*/ 	.byte	0xff
	.zero		1


	//   ....[112]....
        /*07f0*/ 	.word	0x00007800
        /*07f4*/ 	.word	0x00000000
        /*07f8*/ 	.word	0x00000090
        /*07fc*/ 	.short	0x010a
        /*07fe*/ 	.byte	0xff
	.zero		1


	//   ....[113]....
        /*0800*/ 	.word	0x00007860
        /*0804*/ 	.word	0x00000000
        /*0808*/ 	.word	0x00000088
        /*080c*/ 	.short	0x010a
        /*080e*/ 	.byte	0xff
	.zero		1


	//   ....[114]....
        /*0810*/ 	.word	0x000078c0
        /*0814*/ 	.word	0x00000000
        /*0818*/ 	.word	0x00000068
        /*081c*/ 	.short	0x010a
        /*081e*/ 	.byte	0xff
	.zero		1


	//   ....[115]....
        /*0820*/ 	.word	0x00007920
        /*0824*/ 	.word	0x00000000
        /*0828*/ 	.word	0x00000068
        /*082c*/ 	.short	0x010a
        /*082e*/ 	.byte	0xff
	.zero		1


	//   ....[116]....
        /*0830*/ 	.word	0x00007980
        /*0834*/ 	.word	0x00000000
        /*0838*/ 	.word	0x00000000
        /*083c*/ 	.short	0x010a
        /*083e*/ 	.byte	0xff
	.zero		1


	//   ....[117]....
        /*0840*/ 	.word	0x000079e0
        /*0844*/ 	.word	0x00000000
        /*0848*/ 	.word	0x00000000
        /*084c*/ 	.short	0x010a
        /*084e*/ 	.byte	0xff
	.zero		1


	//   ....[118]....
        /*0850*/ 	.word	0x00007a30
        /*0854*/ 	.word	0x00000000
        /*0858*/ 	.word	0x00000090
        /*085c*/ 	.short	0x010a
        /*085e*/ 	.byte	0xff
	.zero		1


	//   ....[119]....
        /*0860*/ 	.word	0x00007a80
        /*0864*/ 	.word	0x00000002
        /*0868*/ 	.word	0x00000050
        /*086c*/ 	.short	0x010a
        /*086e*/ 	.byte	0xff
	.zero		1


	//   ....[120]....
        /*0870*/ 	.word	0x00007ad0
        /*0874*/ 	.word	0x0000002c
        /*0878*/ 	.word	0x000000b0
        /*087c*/ 	.short	0x010a
        /*087e*/ 	.byte	0xff
	.zero		1


	//   ....[121]....
        /*0880*/ 	.word	0x00007b20
        /*0884*/ 	.word	0x00000002
        /*0888*/ 	.word	0x00000050
        /*088c*/ 	.short	0x010a
        /*088e*/ 	.byte	0xff
	.zero		1


	//----- nvinfo : EIATTR_NUM_MBARRIERS
	.align		4
.L_47:
        /*0890*/ 	.byte	0x03, 0x38
        /*0892*/ 	.short	0x0022


	//----- nvinfo : EIATTR_EXIT_INSTR_OFFSETS
	.align		4
        /*0894*/ 	.byte	0x04, 0x1c
        /*0896*/ 	.short	(.L_49 - .L_48)


	//   ....[0]....
.L_48:
        /*0898*/ 	.word	0x000026d0


	//   ....[1]....
        /*089c*/ 	.word	0x00002bc0


	//   ....[2]....
        /*08a0*/ 	.word	0x00002c20


	//   ....[3]....
        /*08a4*/ 	.word	0x00003d40


	//   ....[4]....
        /*08a8*/ 	.word	0x00004c00


	//   ....[5]....
        /*08ac*/ 	.word	0x00004c40


	//   ....[6]....
        /*08b0*/ 	.word	0x00007000


	//   ....[7]....
        /*08b4*/ 	.word	0x00007080


	//   ....[8]....
        /*08b8*/ 	.word	0x000070b0


	//   ....[9]....
        /*08bc*/ 	.word	0x00007120


	//----- nvinfo : EIATTR_MAX_THREADS
	.align		4
.L_49:
        /*08c0*/ 	.byte	0x04, 0x05
        /*08c2*/ 	.short	(.L_51 - .L_50)
.L_50:
        /*08c4*/ 	.word	0x00000100
        /*08c8*/ 	.word	0x00000001
        /*08cc*/ 	.word	0x00000001


	//----- nvinfo : EIATTR_CRS_STACK_SIZE
	.align		4
.L_51:
        /*08d0*/ 	.byte	0x04, 0x1e
        /*08d2*/ 	.short	(.L_53 - .L_52)
.L_52:
        /*08d4*/ 	.word	0x00000000


	//----- nvinfo : EIATTR_CBANK_PARAM_SIZE
	.align		4
.L_53:
        /*08d8*/ 	.byte	0x03, 0x19
        /*08da*/ 	.short	0x0800


	//----- nvinfo : EIATTR_PARAM_CBANK
	.align		4
        /*08dc*/ 	.byte	0x04, 0x0a
        /*08de*/ 	.short	(.L_55 - .L_54)
	.align		4
.L_54:
        /*08e0*/ 	.word	index@(.nv.constant0._ZN7cutlass13device_kernelINS_4gemm6kernel13GemmUniversalIN4cute5tupleIJiiiiEEENS1_10collective13CollectiveMmaINS1_35MainloopSm100TmaUmmaWarpSpecializedILi5ELi2ELi4ENS5_IJNS4_1CILi1EEESB_SB_EEEEENS5_IJNSA_ILi64EEESE_NSA_ILi128EEEEEENS_6half_tENS5_IJlSB_lEEESH_SI_NS4_8TiledMMAINS4_8MMA_AtomIJNS4_20SM100_MMA_F16BF16_SSISH_SH_fLi64ELi64ELNS4_4UMMA5MajorE0ELSN_0ELNSM_7ScaleInE0ELSO_0EEEEEENS4_6LayoutISC_NS5_IJNSA_ILi0EEESS_SS_EEEEENS5_IJNS4_10UnderscoreESV_SV_EEEEENS4_13SM90_TMA_LOADENS4_14ComposedLayoutINS4_7SwizzleILi3ELi4ELi3EEENS4_18smem_ptr_flag_bitsILi16EEENSR_INS5_IJNSA_ILi8EEESE_EEENS5_IJSE_SB_EEEEEEEvNS4_8identityESY_S18_vS19_EENS_8epilogue10collective18CollectiveEpilogueINS1B_23Sm100TmaWarpSpecializedILi3ELi2ELi16ELb1ELb0EEEJSG_NS5_IJNSR_ISE_SB_EENSR_INSA_ILi32EEESB_EEEEESH_SI_SH_SI_NS1B_6fusion15FusionCallbacksIS1F_NS1K_17LinearCombinationISH_fSH_fLNS_15FloatRoundStyleE2EEESG_S1J_JEEENS4_5SM1004TMEM4LOAD26SM100_TMEM_LOAD_16dp256b4xESY_NSZ_INS10_ILi2ELi4ELi3EEES13_NSR_INS5_IJS14_S1H_EEENS5_IJS1H_SB_EEEEEEENS4_17SM75_U32x4_LDSM_NENS4_14SM90_TMA_STOREES1Y_NS4_17SM90_U32x4_STSM_NENS4_39AutoVectorizingCopyWithAssumedAlignmentILi128EEEEEEvvEEEEvNT_6ParamsE)
        /*08e4*/ 	.short	0x0380
        /*08e6*/ 	.short	0x0800


	//----- nvinfo : EIATTR_SW_WAR
	.align		4
.L_55:
        /*08e8*/ 	.byte	0x04, 0x36
        /*08ea*/ 	.short	(.L_57 - .L_56)
.L_56:
        /*08ec*/ 	.word	0x00000008
.L_57:


//--------------------- .nv.callgraph             --------------------------
	.section	.nv.callgraph,"",@"SHT_CUDA_CALLGRAPH"
	.align	4
	.sectionentsize	8
	.align		4
        /*0000*/ 	.word	0x00000000
	.align		4
        /*0004*/ 	.word	0xffffffff
	.align		4
        /*0008*/ 	.word	index@(_ZN7cutlass13device_kernelINS_4gemm6kernel13GemmUniversalIN4cute5tupleIJiiiiEEENS1_10collective13CollectiveMmaINS1_35MainloopSm100TmaUmmaWarpSpecializedILi5ELi2ELi4ENS5_IJNS4_1CILi1EEESB_SB_EEEEENS5_IJNSA_ILi64EEESE_NSA_ILi128EEEEEENS_6half_tENS5_IJlSB_lEEESH_SI_NS4_8TiledMMAINS4_8MMA_AtomIJNS4_20SM100_MMA_F16BF16_SSISH_SH_fLi64ELi64ELNS4_4UMMA5MajorE0ELSN_0ELNSM_7ScaleInE0ELSO_0EEEEEENS4_6LayoutISC_NS5_IJNSA_ILi0EEESS_SS_EEEEENS5_IJNS4_10UnderscoreESV_SV_EEEEENS4_13SM90_TMA_LOADENS4_14ComposedLayoutINS4_7SwizzleILi3ELi4ELi3EEENS4_18smem_ptr_flag_bitsILi16EEENSR_INS5_IJNSA_ILi8EEESE_EEENS5_IJSE_SB_EEEEEEEvNS4_8identityESY_S18_vS19_EENS_8epilogue10collective18CollectiveEpilogueINS1B_23Sm100TmaWarpSpecializedILi3ELi2ELi16ELb1ELb0EEEJSG_NS5_IJNSR_ISE_SB_EENSR_INSA_ILi32EEESB_EEEEESH_SI_SH_SI_NS1B_6fusion15FusionCallbacksIS1F_NS1K_17LinearCombinationISH_fSH_fLNS_15FloatRoundStyleE2EEESG_S1J_JEEENS4_5SM1004TMEM4LOAD26SM100_TMEM_LOAD_16dp256b4xESY_NSZ_INS10_ILi2ELi4ELi3EEES13_NSR_INS5_IJS14_S1H_EEENS5_IJS1H_SB_EEEEEEENS4_17SM75_U32x4_LDSM_NENS4_14SM90_TMA_STOREES1Y_NS4_17SM90_U32x4_STSM_NENS4_39AutoVectorizingCopyWithAssumedAlignmentILi128EEEEEEvvEEEEvNT_6ParamsE)
	.align		4
        /*000c*/ 	.word	index@(__assertfail)
	.align		4
        /*0010*/ 	.word	0x00000000
	.align		4
        /*0014*/ 	.word	0xfffffffe
	.align		4
        /*0018*/ 	.word	0x00000000
	.align		4
        /*001c*/ 	.word	0xfffffffd
	.align		4
        /*0020*/ 	.word	0x00000000
	.align		4
        /*0024*/ 	.word	0xfffffffc


//--------------------- .nv.constant4             --------------------------
	.section	.nv.constant4,"a",@progbits
	.align	8
	.align		8
.nv.constant4:
        /*0000*/ 	.dword	__assertfail
	.align		8
        /*0008*/ 	.dword	__unnamed_1
	.align		8
        /*0010*/ 	.dword	__unnamed_2
	.align		8
        /*0018*/ 	.dword	_ZN40_INTERNAL_919ef614_4_k_cu_86970e70_264654cuda3std3__45__cpo5beginE
	.align		8
        /*0020*/ 	.dword	_ZN40_INTERNAL_919ef614_4_k_cu_86970e70_264654cuda3std3__45__cpo3endE
	.align		8
        /*0028*/ 	.dword	_ZN40_INTERNAL_919ef614_4_k_cu_86970e70_264654cuda3std3__45__cpo6cbeginE
	.align		8
        /*0030*/ 	.dword	_ZN40_INTERNAL_919ef614_4_k_cu_86970e70_264654cuda3std3__45__cpo4cendE
	.align		8
        /*0038*/ 	.dword	_ZN40_INTERNAL_919ef614_4_k_cu_86970e70_264654cuda3std3__442_GLOBAL__N__919ef614_4_k_cu_86970e70_264656ignoreE
	.align		8
        /*0040*/ 	.dword	_ZN40_INTERNAL_919ef614_4_k_cu_86970e70_264654cuda3std3__419piecewise_constructE
	.align		8
        /*0048*/ 	.dword	_ZN40_INTERNAL_919ef614_4_k_cu_86970e70_264654cuda3std3__48in_placeE
	.align		8
        /*0050*/ 	.dword	_ZN40_INTERNAL_919ef614_4_k_cu_86970e70_264654cuda3std6ranges3__45__cpo4swapE
	.align		8
        /*0058*/ 	.dword	_ZN40_INTERNAL_919ef614_4_k_cu_86970e70_264654cuda3std6ranges3__45__cpo9iter_moveE
	.align		8
        /*0060*/ 	.dword	_ZN40_INTERNAL_919ef614_4_k_cu_86970e70_264654cute7productE
	.align		8
        /*0068*/ 	.dword	_ZN40_INTERNAL_919ef614_4_k_cu_86970e70_264654cute1_E
	.align		8
        /*0070*/ 	.dword	$str$25
	.align		8
        /*0078*/ 	.dword	$str$26
	.align		8
        /*0080*/ 	.dword	$str$27
	.align		8
        /*0088*/ 	.dword	$str$28


//--------------------- .text._ZN7cutlass13device_kernelINS_4gemm6kernel13GemmUniversalIN4cute5tupleIJiiiiEEENS1_10collective13CollectiveMmaINS1_35MainloopSm100TmaUmmaWarpSpecializedILi5ELi2ELi4ENS5_IJNS4_1CILi1EEESB_SB_EEEEENS5_IJNSA_ILi64EEESE_NSA_ILi128EEEEEENS_6half_tENS5_IJlSB_lEEESH_SI_NS4_8TiledMMAINS4_8MMA_AtomIJNS4_20SM100_MMA_F16BF16_SSISH_SH_fLi64ELi64ELNS4_4UMMA5MajorE0ELSN_0ELNSM_7ScaleInE0ELSO_0EEEEEENS4_6LayoutISC_NS5_IJNSA_ILi0EEESS_SS_EEEEENS5_IJNS4_10UnderscoreESV_SV_EEEEENS4_13SM90_TMA_LOADENS4_14ComposedLayoutINS4_7SwizzleILi3ELi4ELi3EEENS4_18smem_ptr_flag_bitsILi16EEENSR_INS5_IJNSA_ILi8EEESE_EEENS5_IJSE_SB_EEEEEEEvNS4_8identityESY_S18_vS19_EENS_8epilogue10collective18CollectiveEpilogueINS1B_23Sm100TmaWarpSpecializedILi3ELi2ELi16ELb1ELb0EEEJSG_NS5_IJNSR_ISE_SB_EENSR_INSA_ILi32EEESB_EEEEESH_SI_SH_SI_NS1B_6fusion15FusionCallbacksIS1F_NS1K_17LinearCombinationISH_fSH_fLNS_15FloatRoundStyleE2EEESG_S1J_JEEENS4_5SM1004TMEM4LOAD26SM100_TMEM_LOAD_16dp256b4xESY_NSZ_INS10_ILi2ELi4ELi3EEES13_NSR_INS5_IJS14_S1H_EEENS5_IJS1H_SB_EEEEEEENS4_17SM75_U32x4_LDSM_NENS4_14SM90_TMA_STOREES1Y_NS4_17SM90_U32x4_STSM_NENS4_39AutoVectorizingCopyWithAssumedAlignmentILi128EEEEEEvvEEEEvNT_6ParamsE --------------------------
	.section	.text._ZN7cutlass13device_kernelINS_4gemm6kernel13GemmUniversalIN4cute5tupleIJiiiiEEENS1_10collective13CollectiveMmaINS1_35MainloopSm100TmaUmmaWarpSpecializedILi5ELi2ELi4ENS5_IJNS4_1CILi1EEESB_SB_EEEEENS5_IJNSA_ILi64EEESE_NSA_ILi128EEEEEENS_6half_tENS5_IJlSB_lEEESH_SI_NS4_8TiledMMAINS4_8MMA_AtomIJNS4_20SM100_MMA_F16BF16_SSISH_SH_fLi64ELi64ELNS4_4UMMA5MajorE0ELSN_0ELNSM_7ScaleInE0ELSO_0EEEEEENS4_6LayoutISC_NS5_IJNSA_ILi0EEESS_SS_EEEEENS5_IJNS4_10UnderscoreESV_SV_EEEEENS4_13SM90_TMA_LOADENS4_14ComposedLayoutINS4_7SwizzleILi3ELi4ELi3EEENS4_18smem_ptr_flag_bitsILi16EEENSR_INS5_IJNSA_ILi8EEESE_EEENS5_IJSE_SB_EEEEEEEvNS4_8identityESY_S18_vS19_EENS_8epilogue10collective18CollectiveEpilogueINS1B_23Sm100TmaWarpSpecializedILi3ELi2ELi16ELb1ELb0EEEJSG_NS5_IJNSR_ISE_SB_EENSR_INSA_ILi32EEESB_EEEEESH_SI_SH_SI_NS1B_6fusion15FusionCallbacksIS1F_NS1K_17LinearCombinationISH_fSH_fLNS_15FloatRoundStyleE2EEESG_S1J_JEEENS4_5SM1004TMEM4LOAD26SM100_TMEM_LOAD_16dp256b4xESY_NSZ_INS10_ILi2ELi4ELi3EEES13_NSR_INS5_IJS14_S1H_EEENS5_IJS1H_SB_EEEEEEENS4_17SM75_U32x4_LDSM_NENS4_14SM90_TMA_STOREES1Y_NS4_17SM90_U32x4_STSM_NENS4_39AutoVectorizingCopyWithAssumedAlignmentILi128EEEEEEvvEEEEvNT_6ParamsE,"ax",@progbits
	.align	128
.text._ZN7cutlass13device_kernelINS_4gemm6kernel13GemmUniversalIN4cute5tupleIJiiiiEEENS1_10collective13CollectiveMmaINS1_35MainloopSm100TmaUmmaWarpSpecializedILi5ELi2ELi4ENS5_IJNS4_1CILi1EEESB_SB_EEEEENS5_IJNSA_ILi64EEESE_NSA_ILi128EEEEEENS_6half_tENS5_IJlSB_lEEESH_SI_NS4_8TiledMMAINS4_8MMA_AtomIJNS4_20SM100_MMA_F16BF16_SSISH_SH_fLi64ELi64ELNS4_4UMMA5MajorE0ELSN_0ELNSM_7ScaleInE0ELSO_0EEEEEENS4_6LayoutISC_NS5_IJNSA_ILi0EEESS_SS_EEEEENS5_IJNS4_10UnderscoreESV_SV_EEEEENS4_13SM90_TMA_LOADENS4_14ComposedLayoutINS4_7SwizzleILi3ELi4ELi3EEENS4_18smem_ptr_flag_bitsILi16EEENSR_INS5_IJNSA_ILi8EEESE_EEENS5_IJSE_SB_EEEEEEEvNS4_8identityESY_S18_vS19_EENS_8epilogue10collective18CollectiveEpilogueINS1B_23Sm100TmaWarpSpecializedILi3ELi2ELi16ELb1ELb0EEEJSG_NS5_IJNSR_ISE_SB_EENSR_INSA_ILi32EEESB_EEEEESH_SI_SH_SI_NS1B_6fusion15FusionCallbacksIS1F_NS1K_17LinearCombinationISH_fSH_fLNS_15FloatRoundStyleE2EEESG_S1J_JEEENS4_5SM1004TMEM4LOAD26SM100_TMEM_LOAD_16dp256b4xESY_NSZ_INS10_ILi2ELi4ELi3EEES13_NSR_INS5_IJS14_S1H_EEENS5_IJS1H_SB_EEEEEEENS4_17SM75_U32x4_LDSM_NENS4_14SM90_TMA_STOREES1Y_NS4_17SM90_U32x4_STSM_NENS4_39AutoVectorizingCopyWithAssumedAlignmentILi128EEEEEEvvEEEEvNT_6ParamsE:
        .type           _ZN7cutlass13device_kernelINS_4gemm6kernel13GemmUniversalIN4cute5tupleIJiiiiEEENS1_10collective13CollectiveMmaINS1_35MainloopSm100TmaUmmaWarpSpecializedILi5ELi2ELi4ENS5_IJNS4_1CILi1EEESB_SB_EEEEENS5_IJNSA_ILi64EEESE_NSA_ILi128EEEEEENS_6half_tENS5_IJlSB_lEEESH_SI_NS4_8TiledMMAINS4_8MMA_AtomIJNS4_20SM100_MMA_F16BF16_SSISH_SH_fLi64ELi64ELNS4_4UMMA5MajorE0ELSN_0ELNSM_7ScaleInE0ELSO_0EEEEEENS4_6LayoutISC_NS5_IJNSA_ILi0EEESS_SS_EEEEENS5_IJNS4_10UnderscoreESV_SV_EEEEENS4_13SM90_TMA_LOADENS4_14ComposedLayoutINS4_7SwizzleILi3ELi4ELi3EEENS4_18smem_ptr_flag_bitsILi16EEENSR_INS5_IJNSA_ILi8EEESE_EEENS5_IJSE_SB_EEEEEEEvNS4_8identityESY_S18_vS19_EENS_8epilogue10collective18CollectiveEpilogueINS1B_23Sm100TmaWarpSpecializedILi3ELi2ELi16ELb1ELb0EEEJSG_NS5_IJNSR_ISE_SB_EENSR_INSA_ILi32EEESB_EEEEESH_SI_SH_SI_NS1B_6fusion15FusionCallbacksIS1F_NS1K_17LinearCombinationISH_fSH_fLNS_15FloatRoundStyleE2EEESG_S1J_JEEENS4_5SM1004TMEM4LOAD26SM100_TMEM_LOAD_16dp256b4xESY_NSZ_INS10_ILi2ELi4ELi3EEES13_NSR_INS5_IJS14_S1H_EEENS5_IJS1H_SB_EEEEEEENS4_17SM75_U32x4_LDSM_NENS4_14SM90_TMA_STOREES1Y_NS4_17SM90_U32x4_STSM_NENS4_39AutoVectorizingCopyWithAssumedAlignmentILi128EEEEEEvvEEEEvNT_6ParamsE,@function
        .size           _ZN7cutlass13device_kernelINS_4gemm6kernel13GemmUniversalIN4cute5tupleIJiiiiEEENS1_10collective13CollectiveMmaINS1_35MainloopSm100TmaUmmaWarpSpecializedILi5ELi2ELi4ENS5_IJNS4_1CILi1EEESB_SB_EEEEENS5_IJNSA_ILi64EEESE_NSA_ILi128EEEEEENS_6half_tENS5_IJlSB_lEEESH_SI_NS4_8TiledMMAINS4_8MMA_AtomIJNS4_20SM100_MMA_F16BF16_SSISH_SH_fLi64ELi64ELNS4_4UMMA5MajorE0ELSN_0ELNSM_7ScaleInE0ELSO_0EEEEEENS4_6LayoutISC_NS5_IJNSA_ILi0EEESS_SS_EEEEENS5_IJNS4_10UnderscoreESV_SV_EEEEENS4_13SM90_TMA_LOADENS4_14ComposedLayoutINS4_7SwizzleILi3ELi4ELi3EEENS4_18smem_ptr_flag_bitsILi16EEENSR_INS5_IJNSA_ILi8EEESE_EEENS5_IJSE_SB_EEEEEEEvNS4_8identityESY_S18_vS19_EENS_8epilogue10collective18CollectiveEpilogueINS1B_23Sm100TmaWarpSpecializedILi3ELi2ELi16ELb1ELb0EEEJSG_NS5_IJNSR_ISE_SB_EENSR_INSA_ILi32EEESB_EEEEESH_SI_SH_SI_NS1B_6fusion15FusionCallbacksIS1F_NS1K_17LinearCombinationISH_fSH_fLNS_15FloatRoundStyleE2EEESG_S1J_JEEENS4_5SM1004TMEM4LOAD26SM100_TMEM_LOAD_16dp256b4xESY_NSZ_INS10_ILi2ELi4ELi3EEES13_NSR_INS5_IJS14_S1H_EEENS5_IJS1H_SB_EEEEEEENS4_17SM75_U32x4_LDSM_NENS4_14SM90_TMA_STOREES1Y_NS4_17SM90_U32x4_STSM_NENS4_39AutoVectorizingCopyWithAssumedAlignmentILi128EEEEEEvvEEEEvNT_6ParamsE,(.L_x_157 - _ZN7cutlass13device_kernelINS_4gemm6kernel13GemmUniversalIN4cute5tupleIJiiiiEEENS1_10collective13CollectiveMmaINS1_35MainloopSm100TmaUmmaWarpSpecializedILi5ELi2ELi4ENS5_IJNS4_1CILi1EEESB_SB_EEEEENS5_IJNSA_ILi64EEESE_NSA_ILi128EEEEEENS_6half_tENS5_IJlSB_lEEESH_SI_NS4_8TiledMMAINS4_8MMA_AtomIJNS4_20SM100_MMA_F16BF16_SSISH_SH_fLi64ELi64ELNS4_4UMMA5MajorE0ELSN_0ELNSM_7ScaleInE0ELSO_0EEEEEENS4_6LayoutISC_NS5_IJNSA_ILi0EEESS_SS_EEEEENS5_IJNS4_10UnderscoreESV_SV_EEEEENS4_13SM90_TMA_LOADENS4_14ComposedLayoutINS4_7SwizzleILi3ELi4ELi3EEENS4_18smem_ptr_flag_bitsILi16EEENSR_INS5_IJNSA_ILi8EEESE_EEENS5_IJSE_SB_EEEEEEEvNS4_8identityESY_S18_vS19_EENS_8epilogue10collective18CollectiveEpilogueINS1B_23Sm100TmaWarpSpecializedILi3ELi2ELi16ELb1ELb0EEEJSG_NS5_IJNSR_ISE_SB_EENSR_INSA_ILi32EEESB_EEEEESH_SI_SH_SI_NS1B_6fusion15FusionCallbacksIS1F_NS1K_17LinearCombinationISH_fSH_fLNS_15FloatRoundStyleE2EEESG_S1J_JEEENS4_5SM1004TMEM4LOAD26SM100_TMEM_LOAD_16dp256b4xESY_NSZ_INS10_ILi2ELi4ELi3EEES13_NSR_INS5_IJS14_S1H_EEENS5_IJS1H_SB_EEEEEEENS4_17SM75_U32x4_LDSM_NENS4_14SM90_TMA_STOREES1Y_NS4_17SM90_U32x4_STSM_NENS4_39AutoVectorizingCopyWithAssumedAlignmentILi128EEEEEEvvEEEEvNT_6ParamsE)
        .other          _ZN7cutlass13device_kernelINS_4gemm6kernel13GemmUniversalIN4cute5tupleIJiiiiEEENS1_10collective13CollectiveMmaINS1_35MainloopSm100TmaUmmaWarpSpecializedILi5ELi2ELi4ENS5_IJNS4_1CILi1EEESB_SB_EEEEENS5_IJNSA_ILi64EEESE_NSA_ILi128EEEEEENS_6half_tENS5_IJlSB_lEEESH_SI_NS4_8TiledMMAINS4_8MMA_AtomIJNS4_20SM100_MMA_F16BF16_SSISH_SH_fLi64ELi64ELNS4_4UMMA5MajorE0ELSN_0ELNSM_7ScaleInE0ELSO_0EEEEEENS4_6LayoutISC_NS5_IJNSA_ILi0EEESS_SS_EEEEENS5_IJNS4_10UnderscoreESV_SV_EEEEENS4_13SM90_TMA_LOADENS4_14ComposedLayoutINS4_7SwizzleILi3ELi4ELi3EEENS4_18smem_ptr_flag_bitsILi16EEENSR_INS5_IJNSA_ILi8EEESE_EEENS5_IJSE_SB_EEEEEEEvNS4_8identityESY_S18_vS19_EENS_8epilogue10collective18CollectiveEpilogueINS1B_23Sm100TmaWarpSpecializedILi3ELi2ELi16ELb1ELb0EEEJSG_NS5_IJNSR_ISE_SB_EENSR_INSA_ILi32EEESB_EEEEESH_SI_SH_SI_NS1B_6fusion15FusionCallbacksIS1F_NS1K_17LinearCombinationISH_fSH_fLNS_15FloatRoundStyleE2EEESG_S1J_JEEENS4_5SM1004TMEM4LOAD26SM100_TMEM_LOAD_16dp256b4xESY_NSZ_INS10_ILi2ELi4ELi3EEES13_NSR_INS5_IJS14_S1H_EEENS5_IJS1H_SB_EEEEEEENS4_17SM75_U32x4_LDSM_NENS4_14SM90_TMA_STOREES1Y_NS4_17SM90_U32x4_STSM_NENS4_39AutoVectorizingCopyWithAssumedAlignmentILi128EEEEEEvvEEEEvNT_6ParamsE,@"STO_CUDA_ENTRY STV_DEFAULT"
_ZN7cutlass13device_kernelINS_4gemm6kernel13GemmUniversalIN4cute5tupleIJiiiiEEENS1_10collective13CollectiveMmaINS1_35MainloopSm100TmaUmmaWarpSpecializedILi5ELi2ELi4ENS5_IJNS4_1CILi1EEESB_SB_EEEEENS5_IJNSA_ILi64EEESE_NSA_ILi128EEEEEENS_6half_tENS5_IJlSB_lEEESH_SI_NS4_8TiledMMAINS4_8MMA_AtomIJNS4_20SM100_MMA_F16BF16_SSISH_SH_fLi64ELi64ELNS4_4UMMA5MajorE0ELSN_0ELNSM_7ScaleInE0ELSO_0EEEEEENS4_6LayoutISC_NS5_IJNSA_ILi0EEESS_SS_EEEEENS5_IJNS4_10UnderscoreESV_SV_EEEEENS4_13SM90_TMA_LOADENS4_14ComposedLayoutINS4_7SwizzleILi3ELi4ELi3EEENS4_18smem_ptr_flag_bitsILi16EEENSR_INS5_IJNSA_ILi8EEESE_EEENS5_IJSE_SB_EEEEEEEvNS4_8identityESY_S18_vS19_EENS_8epilogue10collective18CollectiveEpilogueINS1B_23Sm100TmaWarpSpecializedILi3ELi2ELi16ELb1ELb0EEEJSG_NS5_IJNSR_ISE_SB_EENSR_INSA_ILi32EEESB_EEEEESH_SI_SH_SI_NS1B_6fusion15FusionCallbacksIS1F_NS1K_17LinearCombinationISH_fSH_fLNS_15FloatRoundStyleE2EEESG_S1J_JEEENS4_5SM1004TMEM4LOAD26SM100_TMEM_LOAD_16dp256b4xESY_NSZ_INS10_ILi2ELi4ELi3EEES13_NSR_INS5_IJS14_S1H_EEENS5_IJS1H_SB_EEEEEEENS4_17SM75_U32x4_LDSM_NENS4_14SM90_TMA_STOREES1Y_NS4_17SM90_U32x4_STSM_NENS4_39AutoVectorizingCopyWithAssumedAlignmentILi128EEEEEEvvEEEEvNT_6ParamsE:
[----:B------:R-:W1:Y:S01]  /*0000*/  LDC R1, c[0x0][0x37c] ;  /* 0x0000df00ff017b82 */ /* 0x000e620000000800 */
[----:B------:R-:W2:Y:S01]  /*0010*/  S2R R70, SR_TID.X ;  /* 0x0000000000467919 */ /* 0x000ea20000002100 */
[----:B------:R-:W3:Y:S01]  /*0020*/  LDCU.64 UR4, c[0x0][0x890] ;  /* 0x00011200ff0477ac */ /* 0x000ee20008000a00 */
[----:B------:R-:W-:Y:S02]  /*0030*/  PRMT R60, RZ, 0x7610, R60 ;  /* 0x00007610ff3c7816 */ /* 0x000fe4000000003c */
[----:B------:R-:W-:Y:S01]  /*0040*/  ELECT P5, URZ, PT ;  /* 0x0000000000ff782f */ /* 0x000fe200038a0000 */
[----:B------:R-:W4:Y:S01]  /*0050*/  LDCU.64 UR46, c[0x0][0x358] ;  /* 0x00006b00ff2e77ac */ /* 0x000f220008000a00 */
[----:B---3--:R-:W-:-:S04]  /*0060*/  UISETP.NE.U32.AND UP0, UPT, UR4, URZ, UPT ;  /* 0x000000ff0400728c */ /* 0x008fc8000bf05070 */
[----:B------:R-:W-:Y:S01]  /*0070*/  UISETP.NE.AND.EX UP0, UPT, UR5, URZ, UPT, UP0 ;  /* 0x000000ff0500728c */ /* 0x000fe2000bf05300 */
[----:B--2---:R-:W-:-:S05]  /*0080*/  SHF.R.U32.HI R65, RZ, 0x5, R70 ;  /* 0x00000005ff417819 */ /* 0x004fca0000011646 */
[----:B------:R-:W2:Y:S02]  /*0090*/  SHFL.IDX PT, R0, R65, RZ, 0x1f ;  /* 0x00001fff41007589 */ /* 0x000ea400000e0000 */
[----:B--2---:R-:W-:Y:S01]  /*00a0*/  R2UR UR8, R0 ;  /* 0x00000000000872ca */ /* 0x004fe200000e0000 */
[----:B-1--4-:R-:W-:-:S14]  /*00b0*/  BRA.U UP0, `(.L_x_0) ;  /* 0x00000001002c7547 */ /* 0x012fdc000b800000 */
[----:B------:R-:W1:Y:S02]  /*00c0*/  LDCU.64 UR6, c[0x0][0x888] ;  /* 0x00011100ff0677ac */ /* 0x000e640008000a00 */
[----:B-1----:R-:W-:-:S04]  /*00d0*/  UISETP.NE.U32.AND UP0, UPT, UR6, URZ, UPT ;  /* 0x000000ff0600728c */ /* 0x002fc8000bf05070 */
[----:B------:R-:W-:-:S09]  /*00e0*/  UISETP.NE.AND.EX UP0, UPT, UR7, URZ, UPT, UP0 ;  /* 0x000000ff0700728c */ /* 0x000fd2000bf05300 */
[----:B------:R-:W-:Y:S05]  /*00f0*/  BRA.U !UP0, `(.L_x_1) ;  /* 0x0000000108107547 */ /* 0x000fea000b800000 */
[----:B------:R-:W1:Y:S02]  /*0100*/  LDC.64 R2, c[0x0][0x888] ;  /* 0x00022200ff027b82 */ /* 0x000e640000000a00 */
[----:B-1----:R1:W5:Y:S01]  /*0110*/  LDG.E R35, desc[UR46][R2.64] ;  /* 0x0000002e02237981 */ /* 0x002362000c1e1900 */
[----:B------:R-:W-:Y:S01]  /*0120*/  HFMA2 R60, -RZ, RZ, 0, 5.9604644775390625e-08 ;  /* 0x00000001ff3c7431 */ /* 0x000fe200000001ff */
[----:B------:R-:W-:Y:S05]  /*0130*/  BRA `(.L_x_0) ;  /* 0x00000000000c7947 */ /* 0x000fea0003800000 */
.L_x_1:
[----:B------:R-:W1:Y:S01]  /*0140*/  LDCU UR6, c[0x0][0x880] ;  /* 0x00011000ff0677ac */ /* 0x000e620008000800 */
[----:B------:R-:W-:Y:S01]  /*0150*/  HFMA2 R60, -RZ, RZ, 0, 5.9604644775390625e-08 ;  /* 0x00000001ff3c7431 */ /* 0x000fe200000001ff */
[----:B-1----:R-:W-:-:S07]  /*0160*/  MOV R35, UR6 ;  /* 0x0000000600237c02 */ /* 0x002fce0008000f00 */
.L_x_0:
[----:B------:R-:W2:Y:S02]  /*0170*/  LDCU.64 UR6, c[0x0][0x8b0] ;  /* 0x00011600ff0677ac */ /* 0x000ea40008000a00 */
[----:B--2---:R-:W-:-:S04]  /*0180*/  UISETP.NE.U32.AND UP0, UPT, UR6, URZ, UPT ;  /* 0x000000ff0600728c */ /* 0x004fc8000bf05070 */
[----:B------:R-:W-:-:S09]  /*0190*/  UISETP.NE.AND.EX UP0, UPT, UR7, URZ, UPT, UP0 ;  /* 0x000000ff0700728c */ /* 0x000fd2000bf05300 */
[----:B------:R-:W-:Y:S05]  /*01a0*/  BRA.U UP0, `(.L_x_2) ;  /* 0x0000000100247547 */ /* 0x000fea000b800000 */
[----:B------:R-:W2:Y:S02]  /*01b0*/  LDCU.64 UR6, c[0x0][0x8a8] ;  /* 0x00011500ff0677ac */ /* 0x000ea40008000a00 */
[----:B--2---:R-:W-:-:S04]  /*01c0*/  UISETP.NE.U32.AND UP0, UPT, UR6, URZ, UPT ;  /* 0x000000ff0600728c */ /* 0x004fc8000bf05070 */
[----:B------:R-:W-:-:S09]  /*01d0*/  UISETP.NE.AND.EX UP0, UPT, UR7, URZ, UPT, UP0 ;  /* 0x000000ff0700728c */ /* 0x000fd2000bf05300 */
[----:B------:R-:W-:Y:S05]  /*01e0*/  BRA.U !UP0, `(.L_x_3) ;  /* 0x00000001080c7547 */ /* 0x000fea000b800000 */
[----:B-1----:R-:W1:Y:S02]  /*01f0*/  LDC.64 R2, c[0x0][0x8a8] ;  /* 0x00022a00ff027b82 */ /* 0x002e640000000a00 */
[----:B-1----:R2:W5:Y:S01]  /*0200*/  LDG.E R33, desc[UR46][R2.64] ;  /* 0x0000002e02217981 */ /* 0x002562000c1e1900 */
[----:B------:R-:W-:Y:S05]  /*0210*/  BRA `(.L_x_2) ;  /* 0x0000000000087947 */ /* 0x000fea0003800000 */
.L_x_3:
[----:B------:R-:W2:Y:S02]  /*0220*/  LDCU UR6, c[0x0][0x8a0] ;  /* 0x00011400ff0677ac */ /* 0x000ea40008000800 */
[----:B--2---:R-:W-:Y:S02]  /*0230*/  MOV R33, UR6 ;  /* 0x0000000600217c02 */ /* 0x004fe40008000f00 */
.L_x_2:
[----:B------:R-:W-:Y:S01]  /*0240*/  IMAD.U32 R0, RZ, RZ, UR8 ;  /* 0x00000008ff007e24 */ /* 0x000fe2000f8e00ff */
[----:B------:R-:W-:Y:S04]  /*0250*/  BSSY.RECONVERGENT B0, `(.L_x_4) ;  /* 0x000000c000007945 */ /* 0x000fe80003800200 */
[C---:B------:R-:W-:Y:S02]  /*0260*/  ISETP.NE.OR P1, PT, R0.reuse, 0x1, !P5 ;  /* 0x000000010000780c */ /* 0x040fe40006f25670 */
[----:B------:R-:W-:-:S11]  /*0270*/  ISETP.NE.OR P0, PT, R0, 0x3, !P5 ;  /* 0x000000030000780c */ /* 0x000fd60006f05670 */
[----:B------:R-:W-:Y:S05]  /*0280*/  @P1 BRA `(.L_x_5) ;  /* 0x0000000000201947 */ /* 0x000fea0003800000 */
[----:B------:R-:W3:Y:S02]  /*0290*/  LDCU.64 UR6, c[0x0][0x348] ;  /* 0x00006900ff0677ac */ /* 0x000ee40008000a00 */
[----:B---3--:R-:W-:Y:S02]  /*02a0*/  UIADD3 UR10, UP1, UPT, UR6, 0x80, URZ ;  /* 0x00000080060a7890 */ /* 0x008fe4000ff3e0ff */
[----:B------:R-:W-:Y:S02]  /*02b0*/  UIADD3 UR6, UP0, UPT, UR6, 0x180, URZ ;  /* 0x0000018006067890 */ /* 0x000fe4000ff1e0ff */
[----:B------:R-:W-:Y:S02]  /*02c0*/  UIADD3.X UR11, UPT, UPT, URZ, UR7, URZ, UP1, !UPT ;  /* 0x00000007ff0b7290 */ /* 0x000fe40008ffe4ff */
[----:B------:R-:W-:-:S07]  /*02d0*/  UIADD3.X UR7, UPT, UPT, URZ, UR7, URZ, UP0, !UPT ;  /* 0x00000007ff077290 */ /* 0x000fce00087fe4ff */
[----:B------:R3:W-:Y:S02]  /*02e0*/  UTMACCTL.PF [UR10] ;  /* 0x000000000a0079b9 */ /* 0x0007e40008040000 */
[----:B------:R3:W-:Y:S02]  /*02f0*/  UTMACCTL.PF [UR6] ;  /* 0x00000000060079b9 */ /* 0x0007e40008040000 */
[----:B---3--:R-:W-:Y:S01]  /*0300*/  NOP ;  /* 0x0000000000007918 */ /* 0x008fe20000000000 */
.L_x_5:
[----:B------:R-:W-:Y:S05]  /*0310*/  BSYNC.RECONVERGENT B0 ;  /* 0x0000000000007941 */ /* 0x000fea0003800200 */
.L_x_4:
[----:B------:R-:W-:Y:S04]  /*0320*/  BSSY.RECONVERGENT B0, `(.L_x_6) ;  /* 0x000000a000007945 */ /* 0x000fe80003800200 */
        /* <DEDUP_REMOVED lines=9> */
.L_x_7:
[----:B------:R-:W-:Y:S05]  /*03c0*/  BSYNC.RECONVERGENT B0 ;  /* 0x0000000000007941 */ /* 0x000fea0003800200 */
.L_x_6:
[----:B------:R-:W3:Y:S01]  /*03d0*/  LDCU.64 UR6, c[0x0][0x888] ;  /* 0x00011100ff0677ac */ /* 0x000ee20008000a00 */
[----:B------:R-:W-:Y:S02]  /*03e0*/  UISETP.EQ.U32.AND UP1, UPT, UR4, URZ, UPT ;  /* 0x000000ff0400728c */ /* 0x000fe4000bf22070 */
[----:B------:R-:W-:Y:S02]  /*03f0*/  UPLOP3.LUT UP2, UPT, UPT, UPT, UPT, 0x80, 0x8 ;  /* 0x000000000008789c */ /* 0x000fe40003f4f070 */
[----:B---3--:R-:W-:-:S04]  /*0400*/  UISETP.NE.U32.AND UP0, UPT, UR6, URZ, UPT ;  /* 0x000000ff0600728c */ /* 0x008fc8000bf05070 */
[----:B------:R-:W-:-:S04]  /*0410*/  UISETP.NE.AND.EX UP0, UPT, UR7, URZ, UPT, UP0 ;  /* 0x000000ff0700728c */ /* 0x000fc8000bf05300 */
[----:B------:R-:W-:-:S04]  /*0420*/  UISETP.EQ.OR.EX UP3, UPT, UR5, URZ, !UP0, UP1 ;  /* 0x000000ff0500728c */ /* 0x000fc8000c762710 */
[----:B------:R-:W-:-:S05]  /*0430*/  UP2UR UR53, UPR, URZ, 0x8 ;  /* 0x00000008ff357883 */ /* 0x000fca0008000000 */
[----:B------:R-:W-:Y:S07]  /*0440*/  BRA.U !UP3, `(.L_x_8) ;  /* 0x000000010b207547 */ /* 0x000fee000b800000 */
[----:B------:R-:W-:Y:S01]  /*0450*/  UISETP.NE.U32.AND UP2, UPT, UR4, URZ, UPT ;  /* 0x000000ff0400728c */ /* 0x000fe2000bf45070 */
[----:B-----5:R-:W-:Y:S01]  /*0460*/  FSETP.NEU.AND P0, PT, R35, RZ, PT ;  /* 0x000000ff2300720b */ /* 0x020fe20003f0d000 */
[----:B------:R-:W-:Y:S02]  /*0470*/  USEL UR4, URZ, 0xffffffff, UP0 ;  /* 0xffffffffff047887 */ /* 0x000fe40008000000 */
[----:B------:R-:W-:-:S10]  /*0480*/  UISETP.NE.AND.EX UP2, UPT, UR5, URZ, UPT, UP2 ;  /* 0x000000ff0500728c */ /* 0x000fd4000bf45320 */
[----:B------:R-:W-:Y:S01]  /*0490*/  VOTEU.ANY UP1, P0 ;  /* 0x0000000000ff7886 */ /* 0x000fe20000020100 */
[----:B------:R-:W-:-:S04]  /*04a0*/  @!UP2 USEL UR4, URZ, 0xffffffff, UP1 ;  /* 0xffffffffff04a887 */ /* 0x000fc80008800000 */
[----:B------:R-:W-:-:S04]  /*04b0*/  ULOP3.LUT UR4, UR4, 0x1, URZ, 0xc0, !UPT ;  /* 0x0000000104047892 */ /* 0x000fc8000f8ec0ff */
[----:B------:R-:W-:-:S11]  /*04c0*/  UISETP.NE.U32.AND UP2, UPT, UR4, 0x1, UPT ;  /* 0x000000010400788c */ /* 0x000fd6000bf45070 */
.L_x_8:
[----:B-12---:R-:W1:Y:S01]  /*04d0*/  SHFL.IDX PT, R2, R65, RZ, 0x1f ;  /* 0x00001fff41027589 */ /* 0x006e6200000e0000 */
[----:B------:R-:W-:-:S04]  /*04e0*/  UISETP.NE.AND UP1, UPT, UR8, 0x2, UPT ;  /* 0x000000020800788c */ /* 0x000fc8000bf25270 */
[----:B------:R-:W-:Y:S01]  /*04f0*/  USEL UR6, URZ, 0x1, UP1 ;  /* 0x00000001ff067887 */ /* 0x000fe20008800000 */
[----:B-1----:R-:W-:-:S13]  /*0500*/  ISETP.NE.AND P0, PT, R2, RZ, PT ;  /* 0x000000ff0200720c */ /* 0x002fda0003f05270 */
[----:B------:R-:W-:Y:S05]  /*0510*/  @P0 BRA `(.L_x_9) ;  /* 0x0000000000500947 */ /* 0x000fea0003800000 */
[----:B------:R-:W1:Y:S01]  /*0520*/  S2UR UR5, SR_CgaCtaId ;  /* 0x00000000000579c3 */ /* 0x000e620000008800 */
[----:B------:R-:W-:Y:S01]  /*0530*/  UMOV UR7, 0x400 ;  /* 0x0000040000077882 */ /* 0x000fe20000000000 */
[----:B------:R-:W-:Y:S01]  /*0540*/  UMOV UR4, 0x1 ;  /* 0x0000000100047882 */ /* 0x000fe20000000000 */
[----:B------:R-:W-:Y:S01]  /*0550*/  ELECT P0, URZ, PT ;  /* 0x0000000000ff782f */ /* 0x000fe20003800000 */
[----:B------:R-:W-:-:S04]  /*0560*/  UIADD3 UR10, UPT, UPT, -UR4, 0x100000, URZ ;  /* 0x00100000040a7890 */ /* 0x000fc8000fffe1ff */
[----:B------:R-:W-:Y:S02]  /*0570*/  USHF.L.U32 UR11, UR10, 0xb, URZ ;  /* 0x0000000b0a0b7899 */ /* 0x000fe400080006ff */
[----:B------:R-:W-:Y:S02]  /*0580*/  USHF.L.U32 UR10, UR10, 0x1, URZ ;  /* 0x000000010a0a7899 */ /* 0x000fe400080006ff */
[----:B-1----:R-:W-:Y:S01]  /*0590*/  ULEA UR5, UR5, UR7, 0x18 ;  /* 0x0000000705057291 */ /* 0x002fe2000f8ec0ff */
[----:B------:R-:W1:Y:S11]  /*05a0*/  FENCE.VIEW.ASYNC.S ;  /* 0x00000000000073c6 */ /* 0x000e760000000000 */
[----:B-1----:R1:W2:Y:S01]  /*05b0*/  SYNCS.EXCH.64 URZ, [UR5], UR10 ;  /* 0x0000000a05ff75b2 */ /* 0x0022a20008000100 */
[----:B------:R1:W3:Y:S01]  /*05c0*/  SYNCS.EXCH.64 URZ, [UR5+0x28], UR10 ;  /* 0x0000280a05ff75b2 */ /* 0x0002e20008000100 */
[----:B------:R1:W4:Y:S01]  /*05d0*/  SYNCS.EXCH.64 URZ, [UR5+0x8], UR10 ;  /* 0x0000080a05ff75b2 */ /* 0x0003220008000100 */
[----:B------:R1:W1:Y:S01]  /*05e0*/  SYNCS.EXCH.64 URZ, [UR5+0x30], UR10 ;  /* 0x0000300a05ff75b2 */ /* 0x0002620008000100 */
[----:B------:R1:W1:Y:S01]  /*05f0*/  SYNCS.EXCH.64 URZ, [UR5+0x10], UR10 ;  /* 0x0000100a05ff75b2 */ /* 0x0002620008000100 */
[----:B------:R1:W1:Y:S01]  /*0600*/  SYNCS.EXCH.64 URZ, [UR5+0x38], UR10 ;  /* 0x0000380a05ff75b2 */ /* 0x0002620008000100 */
[----:B------:R1:W1:Y:S01]  /*0610*/  SYNCS.EXCH.64 URZ, [UR5+0x18], UR10 ;  /* 0x0000180a05ff75b2 */ /* 0x0002620008000100 */
[----:B------:R1:W1:Y:S01]  /*0620*/  SYNCS.EXCH.64 URZ, [UR5+0x40], UR10 ;  /* 0x0000400a05ff75b2 */ /* 0x0002620008000100 */
[----:B------:R1:W1:Y:S01]  /*0630*/  SYNCS.EXCH.64 URZ, [UR5+0x20], UR10 ;  /* 0x0000200a05ff75b2 */ /* 0x0002620008000100 */
[----:B------:R1:W1:Y:S01]  /*0640*/  SYNCS.EXCH.64 URZ, [UR5+0x48], UR10 ;  /* 0x0000480a05ff75b2 */ /* 0x0002620008000100 */
[----:B------:R-:W-:Y:S01]  /*0650*/  NOP ;  /* 0x0000000000007918 */ /* 0x000fe20000000000 */
.L_x_9:
[----:B------:R-:W2:Y:S01]  /*0660*/  SHFL.IDX PT, R2, R65, RZ, 0x1f ;  /* 0x00001fff41027589 */ /* 0x000ea200000e0000 */
[----:B------:R-:W-:Y:S01]  /*0670*/  NOP ;  /* 0x0000000000007918 */ /* 0x000fe20000000000 */
[----:B--2---:R-:W-:-:S13]  /*0680*/  ISETP.NE.AND P0, PT, R2, 0x1, PT ;  /* 0x000000010200780c */ /* 0x004fda0003f05270 */
[----:B------:R-:W-:Y:S05]  /*0690*/  @P0 BRA `(.L_x_10) ;  /* 0x0000000000500947 */ /* 0x000fea0003800000 */
[----:B------:R-:W2:Y:S01]  /*06a0*/  S2UR UR7, SR_CgaCtaId ;  /* 0x00000000000779c3 */ /* 0x000ea20000008800 */
[----:B------:R-:W-:Y:S01]  /*06b0*/  UMOV UR9, 0x400 ;  /* 0x0000040000097882 */ /* 0x000fe20000000000 */
[----:B-1----:R-:W-:Y:S01]  /*06c0*/  UMOV UR5, 0x20 ;  /* 0x0000002000057882 */ /* 0x002fe20000000000 */
[----:B------:R-:W-:Y:S01]  /*06d0*/  UMOV UR4, 0x80 ;  /* 0x0000008000047882 */ /* 0x000fe20000000000 */
[----:B------:R-:W-:-:S04]  /*06e0*/  UIADD3 UR10, UPT, UPT, -UR5, 0x100000, URZ ;  /* 0x00100000050a7890 */ /* 0x000fc8000fffe1ff */
[----:B------:R-:W-:Y:S02]  /*06f0*/  USHF.L.U32 UR11, UR10, 0xb, URZ ;  /* 0x0000000b0a0b7899 */ /* 0x000fe400080006ff */
[----:B------:R-:W-:Y:S02]  /*0700*/  USHF.L.U32 UR10, UR10, 0x1, URZ ;  /* 0x000000010a0a7899 */ /* 0x000fe400080006ff */
[----:B------:R-:W-:-:S04]  /*0710*/  UIADD3 UR4, UPT, UPT, -UR4, 0x100000, URZ ;  /* 0x0010000004047890 */ /* 0x000fc8000fffe1ff */
[----:B------:R-:W-:Y:S02]  /*0720*/  USHF.L.U32 UR5, UR4, 0xb, URZ ;  /* 0x0000000b04057899 */ /* 0x000fe400080006ff */
[----:B------:R-:W-:Y:S01]  /*0730*/  USHF.L.U32 UR4, UR4, 0x1, URZ ;  /* 0x0000000104047899 */ /* 0x000fe200080006ff */
[----:B------:R-:W-:Y:S01]  /*0740*/  ELECT P0, URZ, PT ;  /* 0x0000000000ff782f */ /* 0x000fe20003800000 */
[----:B--2---:R-:W-:Y:S01]  /*0750*/  ULEA UR7, UR7, UR9, 0x18 ;  /* 0x0000000907077291 */ /* 0x004fe2000f8ec0ff */
[----:B------:R-:W1:Y:S11]  /*0760*/  FENCE.VIEW.ASYNC.S ;  /* 0x00000000000073c6 */ /* 0x000e760000000000 */
[----:B-1----:R2:W1:Y:S01]  /*0770*/  SYNCS.EXCH.64 URZ, [UR7+0x50], UR10 ;  /* 0x0000500a07ff75b2 */ /* 0x0024620008000100 */
[----:B------:R2:W1:Y:S01]  /*0780*/  SYNCS.EXCH.64 URZ, [UR7+0x68], UR4 ;  /* 0x0000680407ff75b2 */ /* 0x0004620008000100 */
[----:B------:R2:W1:Y:S01]  /*0790*/  SYNCS.EXCH.64 URZ, [UR7+0x58], UR10 ;  /* 0x0000580a07ff75b2 */ /* 0x0004620008000100 */
[----:B------:R2:W1:Y:S01]  /*07a0*/  SYNCS.EXCH.64 URZ, [UR7+0x70], UR4 ;  /* 0x0000700407ff75b2 */ /* 0x0004620008000100 */
[----:B------:R2:W1:Y:S01]  /*07b0*/  SYNCS.EXCH.64 URZ, [UR7+0x60], UR10 ;  /* 0x0000600a07ff75b2 */ /* 0x0004620008000100 */
[----:B------:R2:W1:Y:S02]  /*07c0*/  SYNCS.EXCH.64 URZ, [UR7+0x78], UR4 ;  /* 0x0000780407ff75b2 */ /* 0x0004640008000100 */
[----:B--2---:R-:W-:Y:S01]  /*07d0*/  NOP ;  /* 0x0000000000007918 */ /* 0x004fe20000000000 */
.L_x_10:
[----:B------:R-:W2:Y:S01]  /*07e0*/  SHFL.IDX PT, R2, R65, RZ, 0x1f ;  /* 0x00001fff41027589 */ /* 0x000ea200000e0000 */
[----:B------:R-:W-:Y:S01]  /*07f0*/  NOP ;  /* 0x0000000000007918 */ /* 0x000fe20000000000 */
[----:B--2---:R-:W-:-:S13]  /*0800*/  ISETP.NE.AND P0, PT, R2, 0x3, PT ;  /* 0x000000030200780c */ /* 0x004fda0003f05270 */
[----:B------:R-:W-:Y:S05]  /*0810*/  @P0 BRA `(.L_x_11) ;  /* 0x0000000000300947 */ /* 0x000fea0003800000 */
[----:B-1----:R-:W1:Y:S01]  /*0820*/  S2UR UR5, SR_CgaCtaId ;  /* 0x00000000000579c3 */ /* 0x002e620000008800 */
        /* <DEDUP_REMOVED lines=8> */
[----:B-1----:R2:W1:Y:S01]  /*08b0*/  SYNCS.EXCH.64 URZ, [UR5+0x80], UR10 ;  /* 0x0000800a05ff75b2 */ /* 0x0024620008000100 */
[----:B------:R2:W1:Y:S02]  /*08c0*/  SYNCS.EXCH.64 URZ, [UR5+0x88], UR10 ;  /* 0x0000880a05ff75b2 */ /* 0x0004640008000100 */
[----:B--2---:R-:W-:Y:S01]  /*08d0*/  NOP ;  /* 0x0000000000007918 */ /* 0x004fe20000000000 */
.L_x_11:
[----:B------:R-:W2:Y:S01]  /*08e0*/  SHFL.IDX PT, R2, R65, RZ, 0x1f ;  /* 0x00001fff41027589 */ /* 0x000ea200000e0000 */
[----:B------:R-:W-:Y:S01]  /*08f0*/  NOP ;  /* 0x0000000000007918 */ /* 0x000fe20000000000 */
[----:B--2---:R-:W-:-:S13]  /*0900*/  ISETP.NE.AND P0, PT, R2, 0x4, PT ;  /* 0x000000040200780c */ /* 0x004fda0003f05270 */
[----:B------:R-:W-:Y:S05]  /*0910*/  @P0 BRA `(.L_x_12) ;  /* 0x00000000004c0947 */ /* 0x000fea0003800000 */
[----:B-1----:R-:W1:Y:S01]  /*0920*/  S2UR UR5, SR_CgaCtaId ;  /* 0x00000000000579c3 */ /* 0x002e620000008800 */
[----:B------:R-:W-:Y:S01]  /*0930*/  UMOV UR9, 0x100 ;  /* 0x0000010000097882 */ /* 0x000fe20000000000 */
[----:B------:R-:W-:Y:S01]  /*0940*/  UMOV UR7, 0x400 ;  /* 0x0000040000077882 */ /* 0x000fe20000000000 */
[----:B------:R-:W-:Y:S01]  /*0950*/  USEL UR9, UR9, 0xe0, UP2 ;  /* 0x000000e009097887 */ /* 0x000fe20009000000 */
[----:B------:R-:W-:Y:S01]  /*0960*/  UMOV UR4, 0x1 ;  /* 0x0000000100047882 */ /* 0x000fe20000000000 */
[----:B------:R-:W-:Y:S01]  /*0970*/  ELECT P0, URZ, PT ;  /* 0x0000000000ff782f */ /* 0x000fe20003800000 */
[----:B------:R-:W-:-:S04]  /*0980*/  UIADD3 UR10, UPT, UPT, -UR4, 0x100000, URZ ;  /* 0x00100000040a7890 */ /* 0x000fc8000fffe1ff */
[----:B------:R-:W-:Y:S02]  /*0990*/  USHF.L.U32 UR11, UR10, 0xb, URZ ;  /* 0x0000000b0a0b7899 */ /* 0x000fe400080006ff */
[----:B------:R-:W-:Y:S02]  /*09a0*/  USHF.L.U32 UR10, UR10, 0x1, URZ ;  /* 0x000000010a0a7899 */ /* 0x000fe400080006ff */
[----:B------:R-:W-:-:S04]  /*09b0*/  UIADD3 UR12, UPT, UPT, -UR9, 0x100000, URZ ;  /* 0x00100000090c7890 */ /* 0x000fc8000fffe1ff */
[----:B------:R-:W-:Y:S02]  /*09c0*/  USHF.L.U32 UR13, UR12, 0xb, URZ ;  /* 0x0000000b0c0d7899 */ /* 0x000fe400080006ff */
[----:B------:R-:W-:Y:S02]  /*09d0*/  USHF.L.U32 UR12, UR12, 0x1, URZ ;  /* 0x000000010c0c7899 */ /* 0x000fe400080006ff */
[----:B-1----:R-:W-:Y:S01]  /*09e0*/  ULEA UR5, UR5, UR7, 0x18 ;  /* 0x0000000705057291 */ /* 0x002fe2000f8ec0ff */
[----:B------:R-:W1:Y:S11]  /*09f0*/  FENCE.VIEW.ASYNC.S ;  /* 0x00000000000073c6 */ /* 0x000e760000000000 */
[----:B-1----:R2:W1:Y:S01]  /*0a00*/  SYNCS.EXCH.64 URZ, [UR5+0x90], UR10 ;  /* 0x0000900a05ff75b2 */ /* 0x0024620008000100 */
[----:B------:R2:W1:Y:S01]  /*0a10*/  SYNCS.EXCH.64 URZ, [UR5+0xa0], UR12 ;  /* 0x0000a00c05ff75b2 */ /* 0x0004620008000100 */
[----:B------:R2:W1:Y:S01]  /*0a20*/  SYNCS.EXCH.64 URZ, [UR5+0x98], UR10 ;  /* 0x0000980a05ff75b2 */ /* 0x0004620008000100 */
[----:B------:R2:W1:Y:S02]  /*0a30*/  SYNCS.EXCH.64 URZ, [UR5+0xa8], UR12 ;  /* 0x0000a80c05ff75b2 */ /* 0x0004640008000100 */
[----:B--2---:R-:W-:Y:S01]  /*0a40*/  NOP ;  /* 0x0000000000007918 */ /* 0x004fe20000000000 */
.L_x_12:
        /* <DEDUP_REMOVED lines=22> */
[----:B------:R2:W1:Y:S01]  /*0bb0*/  SYNCS.EXCH.64 URZ, [UR7+0xe0], UR4 ;  /* 0x0000e00407ff75b2 */ /* 0x0004620008000100 */
[----:B------:R2:W1:Y:S01]  /*0bc0*/  SYNCS.EXCH.64 URZ, [UR7+0xc8], UR10 ;  /* 0x0000c80a07ff75b2 */ /* 0x0004620008000100 */
[----:B------:R2:W1:Y:S02]  /*0bd0*/  SYNCS.EXCH.64 URZ, [UR7+0xe8], UR4 ;  /* 0x0000e80407ff75b2 */ /* 0x0004640008000100 */
[----:B--2---:R-:W-:Y:S01]  /*0be0*/  NOP ;  /* 0x0000000000007918 */ /* 0x004fe20000000000 */
.L_x_13:
        /* <DEDUP_REMOVED lines=18> */
.L_x_14:
[----:B-1----:R-:W1:Y:S01]  /*0d10*/  S2UR UR5, SR_CTAID.X ;  /* 0x00000000000579c3 */ /* 0x002e620000002500 */
[----:B------:R-:W-:-:S05]  /*0d20*/  CS2R.32 R59, SR_CgaSize ;  /* 0x00000000003b7805 */ /* 0x000fca0000008a00 */
[----:B------:R-:W-:-:S05]  /*0d30*/  IMAD R59, R59, -0xa0, RZ ;  /* 0xffffff603b3b7824 */ /* 0x000fca00078e02ff */
[----:B------:R-:W-:-:S14]  /*0d40*/  R2UR UR9, R59 ;  /* 0x000000003b0972ca */ /* 0x000fdc00000e0000 */
[----:B------:R-:W2:Y:S01]  /*0d50*/  LDCU UR9, c[0x0][UR9+0x2b0] ;  /* 0x00005600090977ac */ /* 0x000ea20008000800 */
[----:B------:R-:W-:Y:S01]  /*0d60*/  NOP ;  /* 0x0000000000007918 */ /* 0x000fe20000000000 */
[----:B------:R-:W-:-:S05]  /*0d70*/  CS2R.32 R59, SR_CgaSize ;  /* 0x00000000003b7805 */ /* 0x000fca0000008a00 */
[----:B------:R-:W-:-:S05]  /*0d80*/  IMAD R59, R59, -0xa0, RZ ;  /* 0xffffff603b3b7824 */ /* 0x000fca00078e02ff */
[----:B------:R-:W-:-:S14]  /*0d90*/  R2UR UR7, R59 ;  /* 0x000000003b0772ca */ /* 0x000fdc00000e0000 */
[----:B------:R-:W3:Y:S01]  /*0da0*/  LDCU UR7, c[0x0][UR7+0x2b4] ;  /* 0x00005680070777ac */ /* 0x000ee20008000800 */
[----:B------:R-:W4:Y:S08]  /*0db0*/  S2UR UR4, SR_CTAID.Y ;  /* 0x00000000000479c3 */ /* 0x000f300000002600 */
[----:B------:R-:W3:Y:S01]  /*0dc0*/  LDC R10, c[0x0][0xb24] ;  /* 0x0002c900ff0a7b82 */ /* 0x000ee20000000800 */
[----:B-1----:R-:W-:-:S02]  /*0dd0*/  I2FP.F32.U32 R59, UR5 ;  /* 0x00000005003b7c45 */ /* 0x002fc40008201000 */
[----:B------:R-:W-:-:S05]  /*0de0*/  CS2R.32 R3, SR_CgaSize ;  /* 0x0000000000037805 */ /* 0x000fca0000008a00 */
[----:B------:R-:W-:-:S06]  /*0df0*/  IMAD R3, R3, -0xa0, RZ ;  /* 0xffffff6003037824 */ /* 0x000fcc00078e02ff */
[----:B------:R-:W1:Y:S01]  /*0e00*/  LDC R3, c[0x0][R3+0x2a0] ;  /* 0x0000a80003037b82 */ /* 0x000e620000000800 */
[----:B------:R-:W-:Y:S01]  /*0e10*/  MOV R21, UR5 ;  /* 0x0000000500157c02 */ /* 0x000fe20008000f00 */
[----:B--2---:R-:W-:Y:S01]  /*0e20*/  FMUL R59, R59, UR9 ;  /* 0x000000093b3b7c20 */ /* 0x004fe20008400000 */
[----:B----4-:R-:W-:Y:S02]  /*0e30*/  I2FP.F32.U32 R58, UR4 ;  /* 0x00000004003a7c45 */ /* 0x010fe40008201000 */
[----:B------:R-:W-:-:S05]  /*0e40*/  CS2R.32 R2, SR_CgaSize ;  /* 0x0000000000027805 */ /* 0x000fca0000008a00 */
[----:B------:R-:W-:-:S06]  /*0e50*/  IMAD R2, R2, -0xa0, RZ ;  /* 0xffffff6002027824 */ /* 0x000fcc00078e02ff */
[----:B------:R-:W2:Y:S01]  /*0e60*/  LDC R2, c[0x0][R2+0x2a4] ;  /* 0x0000a90002027b82 */ /* 0x000ea20000000800 */
[----:B------:R-:W-:Y:S01]  /*0e70*/  MOV R20, UR4 ;  /* 0x0000000400147c02 */ /* 0x000fe20008000f00 */
[----:B------:R-:W4:Y:S01]  /*0e80*/  F2I.U32.TRUNC.NTZ R59, R59 ;  /* 0x0000003b003b7305 */ /* 0x000f22000020f000 */
[----:B---3--:R-:W-:-:S05]  /*0e90*/  FMUL R58, R58, UR7 ;  /* 0x000000073a3a7c20 */ /* 0x008fca0008400000 */
[----:B------:R-:W-:Y:S01]  /*0ea0*/  BAR.SYNC.DEFER_BLOCKING 0x0 ;  /* 0x0000000000007b1d */ /* 0x000fe20000010000 */
[----:B------:R-:W-:-:S05]  /*0eb0*/  ISETP.GE.AND P0, PT, R10, 0x1, PT ;  /* 0x000000010a00780c */ /* 0x000fca0003f06270 */
[----:B------:R-:W3:Y:S02]  /*0ec0*/  F2I.U32.TRUNC.NTZ R58, R58 ;  /* 0x0000003a003a7305 */ /* 0x000ee4000020f000 */
[----:B------:R-:W2:Y:S01]  /*0ed0*/  S2UR UR36, SR_CTAID.Z ;  /* 0x00000000002479c3 */ /* 0x000ea20000002700 */
[----:B----4-:R-:W-:-:S05]  /*0ee0*/  IADD3 R59, PT, PT, -R59, RZ, RZ ;  /* 0x000000ff3b3b7210 */ /* 0x010fca0007ffe1ff */
[----:B-1----:R-:W-:Y:S01]  /*0ef0*/  IMAD R59, R3, R59, UR5 ;  /* 0x00000005033b7e24 */ /* 0x002fe2000f8e023b */
[----:B---3--:R-:W-:-:S05]  /*0f00*/  IADD3 R58, PT, PT, -R58, RZ, RZ ;  /* 0x000000ff3a3a7210 */ /* 0x008fca0007ffe1ff */
[----:B--2---:R-:W-:Y:S01]  /*0f10*/  IMAD R58, R2, R58, UR4 ;  /* 0x00000004023a7e24 */ /* 0x004fe2000f8e023a */
[----:B------:R-:W-:Y:S06]  /*0f20*/  @!P0 BRA `(.L_x_15) ;  /* 0x0000000000b88947 */ /* 0x000fec0003800000 */
[----:B------:R-:W1:Y:S01]  /*0f30*/  LDC.64 R4, c[0x0][0xb18] ;  /* 0x0002c600ff047b82 */ /* 0x000e620000000a00 */
[----:B------:R-:W-:-:S07]  /*0f40*/  ISETP.NE.AND P0, PT, R10, 0x1, PT ;  /* 0x000000010a00780c */ /* 0x000fce0003f05270 */
[----:B------:R-:W2:Y:S08]  /*0f50*/  LDC R9, c[0x0][0xb0c] ;  /* 0x0002c300ff097b82 */ /* 0x000eb00000000800 */
[----:B------:R-:W3:Y:S08]  /*0f60*/  LDC R12, c[0x0][0x370] ;  /* 0x0000dc00ff0c7b82 */ /* 0x000ef00000000800 */
[----:B------:R-:W4:Y:S01]  /*0f70*/  LDC R11, c[0x0][0x374] ;  /* 0x0000dd00ff0b7b82 */ /* 0x000f220000000800 */
[----:B-1----:R-:W-:-:S07]  /*0f80*/  ISETP.NE.AND P1, PT, R4, 0x1, PT ;  /* 0x000000010400780c */ /* 0x002fce0003f25270 */
[----:B------:R-:W3:Y:S01]  /*0f90*/  LDC.64 R6, c[0x0][0xb10] ;  /* 0x0002c400ff067b82 */ /* 0x000ee20000000a00 */
[----:B--2---:R-:W-:-:S07]  /*0fa0*/  ISETP.NE.AND P2, PT, R9, 0x1, PT ;  /* 0x000000010900780c */ /* 0x004fce0003f45270 */
[----:B------:R-:W1:Y:S08]  /*0fb0*/  LDC R8, c[0x0][0xb20] ;  /* 0x0002c800ff087b82 */ /* 0x000e700000000800 */
[----:B------:R-:W2:Y:S01]  /*0fc0*/  LDC.64 R2, c[0x0][0xb28] ;  /* 0x0002ca00ff027b82 */ /* 0x000ea20000000a00 */
[----:B----4-:R-:W-:-:S04]  /*0fd0*/  IMAD.HI.U32 R13, R11, R5, RZ ;  /* 0x000000050b0d7227 */ /* 0x010fc800078e00ff */
[----:B------:R-:W-:-:S04]  /*0fe0*/  IMAD.HI.U32 R5, R20, R5, RZ ;  /* 0x0000000514057227 */ /* 0x000fc800078e00ff */
[----:B---3--:R-:W-:-:S05]  /*0ff0*/  IMAD.HI.U32 R14, R12, R6, RZ ;  /* 0x000000060c0e7227 */ /* 0x008fca00078e00ff */
[-C--:B------:R-:W-:Y:S01]  /*1000*/  @P2 SHF.R.U32.HI R12, RZ, R7.reuse, R14 ;  /* 0x00000007ff0c2219 */ /* 0x080fe2000001160e */
[----:B------:R-:W-:Y:S01]  /*1010*/  IMAD.HI.U32 R14, R21, R6, RZ ;  /* 0x00000006150e7227 */ /* 0x000fe200078e00ff */
[-C--:B-1----:R-:W-:Y:S02]  /*1020*/  @P1 SHF.R.U32.HI R11, RZ, R8.reuse, R13 ;  /* 0x00000008ff0b1219 */ /* 0x082fe4000001160d */
[----:B------:R-:W-:Y:S02]  /*1030*/  SHF.R.U32.HI R5, RZ, R8, R5 ;  /* 0x00000008ff057219 */ /* 0x000fe40000011605 */
[----:B------:R-:W-:Y:S02]  /*1040*/  SHF.R.U32.HI R14, RZ, R7, R14 ;  /* 0x00000007ff0e7219 */ /* 0x000fe4000001160e */
[----:B------:R-:W-:Y:S01]  /*1050*/  SEL R5, R20, R5, !P1 ;  /* 0x0000000514057207 */ /* 0x000fe20004800000 */
[----:B--2---:R-:W-:Y:S01]  /*1060*/  IMAD.HI.U32 R13, R11, R2, RZ ;  /* 0x000000020b0d7227 */ /* 0x004fe200078e00ff */
[----:B------:R-:W-:-:S03]  /*1070*/  SEL R14, R21, R14, !P2 ;  /* 0x0000000e150e7207 */ /* 0x000fc60005000000 */
[----:B------:R-:W-:Y:S01]  /*1080*/  IMAD.HI.U32 R6, R12, R2, RZ ;  /* 0x000000020c067227 */ /* 0x000fe200078e00ff */
[----:B------:R-:W-:-:S04]  /*1090*/  @P0 SHF.R.U32.HI R11, RZ, R3, R13 ;  /* 0x00000003ff0b0219 */ /* 0x000fc8000001160d */
[----:B------:R-:W-:Y:S01]  /*10a0*/  @P0 SHF.R.U32.HI R12, RZ, R3, R6 ;  /* 0x00000003ff0c0219 */ /* 0x000fe20000011606 */
[----:B------:R-:W-:-:S04]  /*10b0*/  IMAD R11, R11, R10, RZ ;  /* 0x0000000a0b0b7224 */ /* 0x000fc800078e02ff */
[----:B------:R-:W-:Y:S01]  /*10c0*/  IMAD R6, R12, R10, RZ ;  /* 0x0000000a0c067224 */ /* 0x000fe200078e02ff */
[----:B------:R-:W-:-:S04]  /*10d0*/  ISETP.GE.AND P1, PT, R5, R11, PT ;  /* 0x0000000b0500720c */ /* 0x000fc80003f26270 */
[----:B------:R-:W-:Y:S01]  /*10e0*/  ISETP.GE.OR P1, PT, R14, R6, P1 ;  /* 0x000000060e00720c */ /* 0x000fe20000f26670 */
[----:B------:R-:W-:-:S05]  /*10f0*/  IMAD.HI.U32 R6, R5, R2, RZ ;  /* 0x0000000205067227 */ /* 0x000fca00078e00ff */
[----:B------:R-:W-:-:S04]  /*1100*/  SHF.R.U32.HI R6, RZ, R3, R6 ;  /* 0x00000003ff067219 */ /* 0x000fc80000011606 */
[----:B------:R-:W-:-:S03]  /*1110*/  SEL R6, R5, R6, !P0 ;  /* 0x0000000605067207 */ /* 0x000fc60004000000 */
[----:B------:R-:W-:Y:S01]  /*1120*/  @!P1 IMAD.HI.U32 R7, R14, R2, RZ ;  /* 0x000000020e079227 */ /* 0x000fe200078e00ff */
[----:B------:R-:W-:-:S04]  /*1130*/  IADD3 R2, PT, PT, -R6, RZ, RZ ;  /* 0x000000ff06027210 */ /* 0x000fc80007ffe1ff */
[----:B------:R-:W-:Y:S01]  /*1140*/  @!P1 SHF.R.U32.HI R3, RZ, R3, R7 ;  /* 0x00000003ff039219 */ /* 0x000fe20000011607 */
[----:B------:R-:W-:Y:S01]  /*1150*/  IMAD R2, R10, R2, R5 ;  /* 0x000000020a027224 */ /* 0x000fe200078e0205 */
[----:B------:R-:W-:Y:S02]  /*1160*/  IADD3 R7, PT, PT, -R5, RZ, RZ ;  /* 0x000000ff05077210 */ /* 0x000fe40007ffe1ff */
[----:B------:R-:W-:-:S03]  /*1170*/  @!P1 SEL R3, R14, R3, !P0 ;  /* 0x000000030e039207 */ /* 0x000fc60004000000 */
[----:B------:R-:W-:Y:S02]  /*1180*/  IMAD R7, R4, R7, R20 ;  /* 0x0000000704077224 */ /* 0x000fe400078e0214 */
[--C-:B------:R-:W-:Y:S02]  /*1190*/  @!P1 IMAD.IADD R6, R6, 0x1, -R3.reuse ;  /* 0x0000000106069824 */ /* 0x100fe400078e0a03 */
[----:B------:R-:W-:Y:S01]  /*11a0*/  @!P1 IMAD R3, R2, R12, R3 ;  /* 0x0000000c02039224 */ /* 0x000fe200078e0203 */
[----:B------:R-:W-:Y:S01]  /*11b0*/  IADD3 R2, PT, PT, -R14, RZ, RZ ;  /* 0x000000ff0e027210 */ /* 0x000fe20007ffe1ff */
[----:B------:R-:W-:Y:S02]  /*11c0*/  @!P1 IMAD R5, R6, R10, R14 ;  /* 0x0000000a06059224 */ /* 0x000fe400078e020e */
[----:B------:R-:W-:Y:S02]  /*11d0*/  @!P1 IMAD.MOV.U32 R14, RZ, RZ, R3 ;  /* 0x000000ffff0e9224 */ /* 0x000fe400078e0003 */
[----:B------:R-:W-:-:S02]  /*11e0*/  IMAD R2, R9, R2, R21 ;  /* 0x0000000209027224 */ /* 0x000fc400078e0215 */
[----:B------:R-:W-:Y:S02]  /*11f0*/  IMAD R20, R5, R4, R7 ;  /* 0x0000000405147224 */ /* 0x000fe400078e0207 */
[----:B------:R-:W-:Y:S02]  /*1200*/  IMAD R21, R14, R9, R2 ;  /* 0x000000090e157224 */ /* 0x000fe400078e0202 */
.L_x_15:
[----:B------:R-:W1:Y:S01]  /*1210*/  LDCU UR4, c[0x0][0xb30] ;  /* 0x00016600ff0477ac */ /* 0x000e620008000800 */
[----:B------:R-:W2:Y:S08]  /*1220*/  S2UR UR37, SR_CgaCtaId ;  /* 0x00000000002579c3 */ /* 0x000eb00000008800 */
[----:B------:R-:W3:Y:S01]  /*1230*/  LDC R26, c[0x0][0xb24] ;  /* 0x0002c900ff1a7b82 */ /* 0x000ee20000000800 */
[----:B-1----:R-:W-:-:S09]  /*1240*/  UISETP.NE.AND UP1, UPT, UR4, 0x1, UPT ;  /* 0x000000010400788c */ /* 0x002fd2000bf25270 */
[----:B--2---:R-:W-:Y:S05]  /*1250*/  BRA.U UP1, `(.L_x_16) ;  /* 0x0000000101407547 */ /* 0x004fea000b800000 */
[----:B------:R-:W1:Y:S08]  /*1260*/  LDC.64 R4, c[0x0][0xb10] ;  /* 0x0002c400ff047b82 */ /* 0x000e700000000a00 */
[----:B------:R-:W2:Y:S08]  /*1270*/  LDC.64 R2, c[0x0][0xb18] ;  /* 0x0002c600ff027b82 */ /* 0x000eb00000000a00 */
[----:B------:R-:W4:Y:S08]  /*1280*/  LDC R6, c[0x0][0xb20] ;  /* 0x0002c800ff067b82 */ /* 0x000f300000000800 */
[----:B------:R-:W3:Y:S01]  /*1290*/  LDC R7, c[0x0][0xb0c] ;  /* 0x0002c300ff077b82 */ /* 0x000ee20000000800 */
[----:B-1----:R-:W-:-:S05]  /*12a0*/  IMAD.HI.U32 R4, R21, R4, RZ ;  /* 0x0000000415047227 */ /* 0x002fca00078e00ff */
[----:B------:R-:W-:Y:S01]  /*12b0*/  SHF.R.U32.HI R4, RZ, R5, R4 ;  /* 0x00000005ff047219 */ /* 0x000fe20000011604 */
[----:B--2---:R-:W-:Y:S01]  /*12c0*/  IMAD.HI.U32 R3, R20, R3, RZ ;  /* 0x0000000314037227 */ /* 0x004fe200078e00ff */
[----:B------:R-:W-:-:S04]  /*12d0*/  ISETP.NE.AND P0, PT, R2, 0x1, PT ;  /* 0x000000010200780c */ /* 0x000fc80003f05270 */
[----:B----4-:R-:W-:-:S04]  /*12e0*/  SHF.R.U32.HI R3, RZ, R6, R3 ;  /* 0x00000006ff037219 */ /* 0x010fc80000011603 */
[----:B------:R-:W-:Y:S02]  /*12f0*/  SEL R3, R20, R3, !P0 ;  /* 0x0000000314037207 */ /* 0x000fe40004000000 */
[----:B---3--:R-:W-:-:S04]  /*1300*/  ISETP.NE.AND P1, PT, R7, 0x1, PT ;  /* 0x000000010700780c */ /* 0x008fc80003f25270 */
[----:B------:R-:W-:-:S05]  /*1310*/  SEL R4, R21, R4, !P1 ;  /* 0x0000000415047207 */ /* 0x000fca0004800000 */
[----:B------:R-:W-:Y:S02]  /*1320*/  IMAD.IADD R5, R3, 0x1, -R4 ;  /* 0x0000000103057824 */ /* 0x000fe400078e0a04 */
[----:B------:R-:W-:Y:S02]  /*1330*/  IMAD.IADD R3, R4, 0x1, -R3 ;  /* 0x0000000104037824 */ /* 0x000fe400078e0a03 */
[----:B------:R-:W-:Y:S02]  /*1340*/  IMAD R21, R5, R7, R21 ;  /* 0x0000000705157224 */ /* 0x000fe400078e0215 */
[----:B------:R-:W-:-:S07]  /*1350*/  IMAD R20, R3, R2, R20 ;  /* 0x0000000203147224 */ /* 0x000fce00078e0214 */
.L_x_16:
[----:B------:R-:W-:Y:S01]  /*1360*/  BAR.SYNC.DEFER_BLOCKING 0x0 ;  /* 0x0000000000007b1d */ /* 0x000fe20000010000 */
[----:B------:R-:W-:Y:S01]  /*1370*/  UISETP.NE.AND UP1, UPT, UR8, 0x2, UPT ;  /* 0x000000020800788c */ /* 0x000fe2000bf25270 */
[----:B------:R-:W-:Y:S02]  /*1380*/  ISETP.NE.OR P5, PT, R0, 0x2, !P5 ;  /* 0x000000020000780c */ /* 0x000fe40006fa5670 */
[----:B------:R-:W-:-:S06]  /*1390*/  LOP3.LUT R2, R70, 0x1f, RZ, 0xc0, !PT ;  /* 0x0000001f46027812 */ /* 0x000fcc00078ec0ff */
[----:B------:R-:W-:Y:S05]  /*13a0*/  BRA.U UP1, `(.L_x_17) ;  /* 0x0000001101d07547 */ /* 0x000fea000b800000 */
[----:B------:R-:W1:Y:S01]  /*13b0*/  LDCU UR13, c[0x0][0x38c] ;  /* 0x00007180ff0d77ac */ /* 0x000e620008000800 */
[----:B------:R-:W2:Y:S01]  /*13c0*/  LDC R8, c[0x0][0x370] ;  /* 0x0000dc00ff087b82 */ /* 0x000ea20000000800 */
[----:B------:R-:W-:Y:S01]  /*13d0*/  PLOP3.LUT P1, PT, PT, PT, UP2, 0x80, 0x8 ;  /* 0x000000000008781c */ /* 0x000fe20003f2f028 */
[----:B------:R-:W-:Y:S01]  /*13e0*/  IMAD.MOV.U32 R15, RZ, RZ, 0x1 ;  /* 0x00000001ff0f7424 */ /* 0x000fe200078e00ff */
[----:B------:R-:W-:Y:S01]  /*13f0*/  ISETP.EQ.OR P4, PT, R2, RZ, P5 ;  /* 0x000000ff0200720c */ /* 0x000fe20002f82670 */
[----:B------:R-:W-:Y:S01]  /*1400*/  IMAD.MOV.U32 R14, RZ, RZ, RZ ;  /* 0x000000ffff0e7224 */ /* 0x000fe200078e00ff */
[----:B------:R-:W-:Y:S02]  /*1410*/  PLOP3.LUT P1, PT, P1, PT, PT, 0x8, 0x80 ;  /* 0x000000000080781c */ /* 0x000fe40000f2e170 */
[----:B------:R-:W-:Y:S01]  /*1420*/  CS2R R12, SRZ ;  /* 0x00000000000c7805 */ /* 0x000fe2000001ff00 */
[----:B------:R-:W-:Y:S01]  /*1430*/  IMAD.MOV.U32 R11, RZ, RZ, 0x1 ;  /* 0x00000001ff0b7424 */ /* 0x000fe200078e00ff */
[----:B------:R-:W4:Y:S01]  /*1440*/  LDC R0, c[0x0][0x374] ;  /* 0x0000dd00ff007b82 */ /* 0x000f220000000800 */
[----:B------:R-:W2:Y:S01]  /*1450*/  LDCU.64 UR22, c[0x0][0x348] ;  /* 0x00006900ff1677ac */ /* 0x000ea20008000a00 */
[----:B------:R-:W-:Y:S01]  /*1460*/  UMOV UR6, URZ ;  /* 0x000000ff00067c82 */ /* 0x000fe20008000000 */
[----:B-1----:R-:W-:-:S04]  /*1470*/  UIADD3 UR5, UPT, UPT, UR13, 0x7f, URZ ;  /* 0x0000007f0d057890 */ /* 0x002fc8000fffe0ff */
[----:B------:R-:W-:-:S04]  /*1480*/  USHF.R.S32.HI UR4, URZ, 0x1f, UR5 ;  /* 0x0000001fff047899 */ /* 0x000fc80008011405 */
[----:B------:R-:W-:-:S04]  /*1490*/  ULEA.HI UR4, UR4, UR5, URZ, 0x7 ;  /* 0x0000000504047291 */ /* 0x000fc8000f8f38ff */
[----:B------:R-:W-:Y:S02]  /*14a0*/  USHF.R.S32.HI UR15, URZ, 0x7, UR4 ;  /* 0x00000007ff0f7899 */ /* 0x000fe40008011404 */
[----:B------:R-:W-:Y:S02]  /*14b0*/  UIADD3 UR4, UPT, UPT, UR13, -0x1, URZ ;  /* 0xffffffff0d047890 */ /* 0x000fe4000fffe0ff */
[----:B------:R-:W-:Y:S02]  /*14c0*/  UISETP.LT.U32.AND UP0, UPT, UR15, 0x5, UPT ;  /* 0x000000050f00788c */ /* 0x000fe4000bf01070 */
[----:B------:R-:W-:Y:S02]  /*14d0*/  UISETP.GE.U32.AND UP1, UPT, UR4, -0xff, UPT ;  /* 0xffffff010400788c */ /* 0x000fe4000bf26070 */
[----:B------:R-:W-:Y:S02]  /*14e0*/  USEL UR14, UR15, 0x5, UP0 ;  /* 0x000000050f0e7887 */ /* 0x000fe40008000000 */
[----:B------:R-:W-:-:S02]  /*14f0*/  UIADD3 UR13, UPT, UPT, UR13, 0xfe, URZ ;  /* 0x000000fe0d0d7890 */ /* 0x000fc4000fffe0ff */
[----:B------:R-:W-:Y:S02]  /*1500*/  UIADD3 UR5, UPT, UPT, UR14, -0x1, URZ ;  /* 0xffffffff0e057890 */ /* 0x000fe4000fffe0ff */
[----:B------:R-:W-:-:S03]  /*1510*/  UIADD3 UR7, UPT, UPT, UR15, -UR14, URZ ;  /* 0x8000000e0f077290 */ /* 0x000fc6000fffe0ff */
[----:B------:R-:W-:-:S04]  /*1520*/  @UP1 UIADD3 UR5, UPT, UPT, UR14, URZ, URZ ;  /* 0x000000ff0e051290 */ /* 0x000fc8000fffe0ff */
[----:B--2---:R-:W-:-:S12]  /*1530*/  UIADD3 UR5, UPT, UPT, UR5, 0x1, URZ ;  /* 0x0000000105057890 */ /* 0x004fd8000fffe0ff */
.L_x_35:
[----:B------:R-:W-:Y:S01]  /*1540*/  UISETP.NE.AND UP0, UPT, UR37, URZ, UPT ;  /* 0x000000ff2500728c */ /* 0x000fe2000bf05270 */
[----:B------:R-:W1:Y:S08]  /*1550*/  S2UR UR37, SR_CgaCtaId ;  /* 0x00000000002579c3 */ /* 0x000e700000008800 */
[----:B------:R-:W-:Y:S05]  /*1560*/  BRA.U UP0, `(.L_x_18) ;  /* 0x0000000100347547 */ /* 0x000fea000b800000 */
[----:B------:R-:W2:Y:S01]  /*1570*/  S2R R2, SR_CgaCtaId ;  /* 0x0000000000027919 */ /* 0x000ea20000008800 */
[----:B------:R-:W-:-:S04]  /*1580*/  MOV R3, 0x400 ;  /* 0x0000040000037802 */ /* 0x000fc80000000f00 */
[----:B--2---:R-:W-:Y:S02]  /*1590*/  LEA R2, R2, R3, 0x18 ;  /* 0x0000000302027211 */ /* 0x004fe400078ec0ff */
[----:B------:R-:W-:-:S03]  /*15a0*/  SHF.L.U32 R3, R11, 0x1f, RZ ;  /* 0x0000001f0b037819 */ /* 0x000fc600000006ff */
[----:B------:R-:W-:-:S04]  /*15b0*/  IMAD R2, R12, 0x8, R2 ;  /* 0x000000080c027824 */ /* 0x000fc800078e0202 */
[----:B------:R-:W2:Y:S02]  /*15c0*/  SYNCS.PHASECHK.TRANS64.TRYWAIT P0, [R2+URZ+0x100], R3 ;  /* 0x00010003020075a7 */ /* 0x000ea400080011ff */
[----:B--2---:R-:W-:Y:S05]  /*15d0*/  @!P0 BRA `(.L_x_19) ;  /* 0x0000005800d48947 */ /* 0x004fea0003800000 */
.L_x_116:
[----:B------:R-:W-:Y:S01]  /*15e0*/  VIADD R12, R12, 0x1 ;  /* 0x000000010c0c7836 */ /* 0x000fe20000000000 */
[----:B------:R2:W-:Y:S04]  /*15f0*/  SYNCS.ARRIVE.TRANS64.A1T0 RZ, [R2+URZ+0xf0], RZ ;  /* 0x0000f0ff02ff79a7 */ /* 0x0005e800081000ff */
[----:B------:R-:W-:-:S04]  /*1600*/  ISETP.NE.AND P0, PT, R12, 0x2, PT ;  /* 0x000000020c00780c */ /* 0x000fc80003f05270 */
[----:B------:R-:W-:Y:S02]  /*1610*/  SEL R12, R12, RZ, P0 ;  /* 0x000000ff0c0c7207 */ /* 0x000fe40000000000 */
[----:B--2---:R-:W-:-:S04]  /*1620*/  SEL R2, RZ, 0x1, P0 ;  /* 0x00000001ff027807 */ /* 0x004fc80000000000 */
[----:B------:R-:W-:-:S07]  /*1630*/  LOP3.LUT R11, R11, R2, RZ, 0x3c, !PT ;  /* 0x000000020b0b7212 */ /* 0x000fce00078e3cff */
.L_x_18:
[----:B------:R-:W-:Y:S01]  /*1640*/  UMOV UR4, 0x400 ;  /* 0x0000040000047882 */ /* 0x000fe20000000000 */
[----:B------:R-:W-:Y:S01]  /*1650*/  SHF.L.U32 R2, R15, 0x1f, RZ ;  /* 0x0000001f0f027819 */ /* 0x000fe200000006ff */
[----:B-1----:R-:W-:Y:S01]  /*1660*/  ULEA UR4, UR37, UR4, 0x18 ;  /* 0x0000000425047291 */ /* 0x002fe2000f8ec0ff */
[----:B------:R-:W-:Y:S01]  /*1670*/  R2UR UR35, R21 ;  /* 0x00000000152372ca */ /* 0x000fe200000e0000 */
[----:B------:R-:W-:Y:S01]  /*1680*/  UISETP.GE.U32.AND UP0, UPT, UR13, 0xff, UPT ;  /* 0x000000ff0d00788c */ /* 0x000fe2000bf06070 */
[----:B------:R-:W-:Y:S01]  /*1690*/  R2UR UR19, R20 ;  /* 0x00000000141372ca */ /* 0x000fe200000e0000 */
[----:B------:R-:W-:Y:S01]  /*16a0*/  ULEA UR8, UR6, UR4, 0x3 ;  /* 0x0000000406087291 */ /* 0x000fe2000f8e18ff */
[----:B------:R-:W-:-:S08]  /*16b0*/  UMOV UR29, URZ ;  /* 0x000000ff001d7c82 */ /* 0x000fd00008000000 */
[----:B------:R1:W2:Y:S01]  /*16c0*/  SYNCS.PHASECHK.TRANS64.TRYWAIT P0, [UR8+0x28], R2 ;  /* 0x00002802ff0075a7 */ /* 0x0002a20008001108 */
[----:B------:R-:W-:Y:S02]  /*16d0*/  USHF.L.U32 UR35, UR35, 0x6, URZ ;  /* 0x0000000623237899 */ /* 0x000fe400080006ff */
[----:B------:R-:W-:Y:S01]  /*16e0*/  USHF.L.U32 UR19, UR19, 0x6, URZ ;  /* 0x0000000613137899 */ /* 0x000fe200080006ff */
[----:B------:R-:W-:Y:S11]  /*16f0*/  BRA.U !UP0, `(.L_x_20) ;  /* 0x0000000108d47547 */ /* 0x000ff6000b800000 */
[----:B------:R-:W-:Y:S01]  /*1700*/  UMOV UR21, URZ ;  /* 0x000000ff00157c82 */ /* 0x000fe20008000000 */
[----:B------:R-:W-:-:S05]  /*1710*/  UMOV UR42, UR6 ;  /* 0x00000006002a7c82 */ /* 0x000fca0008000000 */
.L_x_25:
[----:B-1----:R-:W-:Y:S01]  /*1720*/  ULEA UR33, UR42, UR4, 0x3 ;  /* 0x000000042a217291 */ /* 0x002fe2000f8e18ff */
[----:B--2---:R-:W-:Y:S01]  /*1730*/  @!P5 MOV R3, 0x8000 ;  /* 0x000080000003d802 */ /* 0x004fe20000000f00 */
[----:B--2---:R-:W-:Y:S10]  /*1740*/  @P0 BRA `(.L_x_21) ;  /* 0x00000000000c0947 */ /* 0x004ff40003800000 */
[----:B------:R-:W-:-:S04]  /*1750*/  SHF.L.U32 R4, R15, 0x1f, RZ ;  /* 0x0000001f0f047819 */ /* 0x000fc800000006ff */
[----:B------:R-:W2:Y:S02]  /*1760*/  SYNCS.PHASECHK.TRANS64.TRYWAIT P0, [UR33+0x28], R4 ;  /* 0x00002804ff0075a7 */ /* 0x000ea40008001121 */
[----:B--2---:R-:W-:Y:S05]  /*1770*/  @!P0 BRA `(.L_x_22) ;  /* 0x0000005800808947 */ /* 0x004fea0003800000 */
.L_x_21:
[----:B------:R2:W-:Y:S01]  /*1780*/  @!P5 SYNCS.ARRIVE.TRANS64 RZ, [UR33], R3 ;  /* 0x00000003ffffd9a7 */ /* 0x0005e20008000021 */
[----:B------:R-:W-:Y:S04]  /*1790*/  BSSY.RECONVERGENT B0, `(.L_x_23) ;  /* 0x0000003000007945 */ /* 0x000fe80003800200 */
[----:B------:R-:W-:Y:S05]  /*17a0*/  @P4 BRA `(.L_x_24) ;  /* 0x0000000000044947 */ /* 0x000fea0003800000 */
[----:B------:R-:W-:Y:S05]  /*17b0*/  BPT.TRAP 0x1 ;  /* 0x000000040000795c */ /* 0x000fea0000300000 */
.L_x_24:
[----:B------:R-:W-:Y:S05]  /*17c0*/  BSYNC.RECONVERGENT B0 ;  /* 0x0000000000007941 */ /* 0x000fea0003800200 */
.L_x_23:
[----:B------:R-:W-:Y:S02]  /*17d0*/  UIADD3 UR6, UPT, UPT, UR42, 0x1, URZ ;  /* 0x000000012a067890 */ /* 0x000fe4000fffe0ff */
[----:B------:R-:W-:Y:S02]  /*17e0*/  UIADD3 UR40, UP1, UPT, UR22, 0x80, URZ ;  /* 0x0000008016287890 */ /* 0x000fe4000ff3e0ff */
[----:B------:R-:W-:Y:S02]  /*17f0*/  UISETP.NE.AND UP0, UPT, UR6, 0x5, UPT ;  /* 0x000000050600788c */ /* 0x000fe4000bf05270 */
[----:B------:R-:W-:Y:S02]  /*1800*/  USHF.L.U32 UR34, UR21, 0x7, URZ ;  /* 0x0000000715227899 */ /* 0x000fe400080006ff */
[----:B------:R-:W-:Y:S02]  /*1810*/  USEL UR9, URZ, 0x1, UP0 ;  /* 0x00000001ff097887 */ /* 0x000fe40008000000 */
[----:B------:R-:W-:-:S02]  /*1820*/  USEL UR6, UR6, URZ, UP0 ;  /* 0x000000ff06067287 */ /* 0x000fc40008000000 */
[----:B------:R-:W-:Y:S02]  /*1830*/  UIADD3 UR38, UP0, UPT, UR22, 0x180, URZ ;  /* 0x0000018016267890 */ /* 0x000fe4000ff1e0ff */
[----:B------:R-:W-:Y:S01]  /*1840*/  ULEA UR8, UR6, UR4, 0x3 ;  /* 0x0000000406087291 */ /* 0x000fe2000f8e18ff */
[----:B------:R-:W-:Y:S01]  /*1850*/  LOP3.LUT R15, R15, UR9, RZ, 0x3c, !PT ;  /* 0x000000090f0f7c12 */ /* 0x000fe2000f8e3cff */
[----:B------:R-:W-:Y:S02]  /*1860*/  UIADD3.X UR41, UPT, UPT, URZ, UR23, URZ, UP1, !UPT ;  /* 0x00000017ff297290 */ /* 0x000fe40008ffe4ff */
[----:B------:R-:W-:Y:S01]  /*1870*/  UIADD3 UR26, UPT, UPT, UR34, 0x40, URZ ;  /* 0x00000040221a7890 */ /* 0x000fe2000fffe0ff */
[----:B-1----:R-:W-:Y:S01]  /*1880*/  SHF.L.U32 R2, R15, 0x1f, RZ ;  /* 0x0000001f0f027819 */ /* 0x002fe200000006ff */
[----:B------:R-:W-:Y:S01]  /*1890*/  UIADD3.X UR39, UPT, UPT, URZ, UR23, URZ, UP0, !UPT ;  /* 0x00000017ff277290 */ /* 0x000fe200087fe4ff */
[----:B------:R-:W-:Y:S02]  /*18a0*/  UMOV UR30, 0x0 ;  /* 0x00000000001e7882 */ /* 0x000fe40000000000 */
[----:B------:R1:W1:Y:S01]  /*18b0*/  SYNCS.PHASECHK.TRANS64.TRYWAIT P0, [UR8+0x28], R2 ;  /* 0x00002802ff0075a7 */ /* 0x0002620008001108 */
[----:B------:R-:W-:Y:S01]  /*18c0*/  ULEA UR8, UR42, UR4, 0xe ;  /* 0x000000042a087291 */ /* 0x000fe2000f8e70ff */
[----:B------:R-:W-:Y:S01]  /*18d0*/  UMOV UR31, 0x10000000 ;  /* 0x10000000001f7882 */ /* 0x000fe20000000000 */
[----:B------:R-:W-:-:S02]  /*18e0*/  UMOV UR25, UR33 ;  /* 0x0000002100197c82 */ /* 0x000fc40008000000 */
[----:B------:R-:W-:Y:S02]  /*18f0*/  UIADD3 UR32, UPT, UPT, UR8, 0x3400, URZ ;  /* 0x0000340008207890 */ /* 0x000fe4000fffe0ff */
[----:B------:R-:W-:Y:S02]  /*1900*/  UIADD3 UR24, UPT, UPT, UR8, 0x5400, URZ ;  /* 0x0000540008187890 */ /* 0x000fe4000fffe0ff */
[----:B------:R-:W-:Y:S02]  /*1910*/  UIADD3 UR16, UPT, UPT, UR8, 0x17400, URZ ;  /* 0x0001740008107890 */ /* 0x000fe4000fffe0ff */
[----:B------:R-:W-:Y:S01]  /*1920*/  UIADD3 UR8, UPT, UPT, UR8, 0x19400, URZ ;  /* 0x0001940008087890 */ /* 0x000fe2000fffe0ff */
[----:B------:R-:W-:Y:S01]  /*1930*/  UMOV UR27, UR35 ;  /* 0x00000023001b7c82 */ /* 0x000fe20008000000 */
[----:B------:R-:W-:Y:S01]  /*1940*/  UMOV UR28, UR36 ;  /* 0x00000024001c7c82 */ /* 0x000fe20008000000 */
[----:B------:R-:W-:Y:S01]  /*1950*/  UMOV UR17, UR33 ;  /* 0x0000002100117c82 */ /* 0x000fe20008000000 */
[----:B------:R-:W-:Y:S01]  /*1960*/  UMOV UR20, UR36 ;  /* 0x0000002400147c82 */ /* 0x000fe20008000000 */
[----:B------:R-:W-:Y:S01]  /*1970*/  UMOV UR18, UR34 ;  /* 0x0000002200127c82 */ /* 0x000fe20008000000 */
[----:B------:R1:W-:Y:S01]  /*1980*/  UTMALDG.3D [UR32], [UR40], desc[UR30] ;  /* 0x00001e20280075b4 */ /* 0x0003e20008011000 */
[----:B------:R-:W-:Y:S01]  /*1990*/  UMOV UR11, UR19 ;  /* 0x00000013000b7c82 */ /* 0x000fe20008000000 */
[----:B------:R-:W-:Y:S01]  /*19a0*/  UMOV UR12, UR36 ;  /* 0x00000024000c7c82 */ /* 0x000fe20008000000 */
[----:B------:R-:W-:Y:S01]  /*19b0*/  UMOV UR9, UR33 ;  /* 0x0000002100097c82 */ /* 0x000fe20008000000 */
[----:B------:R-:W-:Y:S01]  /*19c0*/  UMOV UR10, UR26 ;  /* 0x0000001a000a7c82 */ /* 0x000fe20008000000 */
[----:B------:R-:W-:Y:S01]  /*19d0*/  UIADD3 UR21, UPT, UPT, UR21, 0x1, URZ ;  /* 0x0000000115157890 */ /* 0x000fe2000fffe0ff */
[----:B------:R-:W-:Y:S01]  /*19e0*/  UMOV UR29, UR5 ;  /* 0x00000005001d7c82 */ /* 0x000fe20008000000 */
[----:B------:R1:W-:Y:S02]  /*19f0*/  UTMALDG.3D [UR24], [UR40], desc[UR30] ;  /* 0x00001e18280075b4 */ /* 0x0003e40008011000 */
[----:B------:R-:W-:Y:S01]  /*1a00*/  UISETP.NE.AND UP0, UPT, UR21, UR5, UPT ;  /* 0x000000051500728c */ /* 0x000fe2000bf05270 */
[----:B------:R-:W-:Y:S01]  /*1a10*/  UMOV UR42, UR6 ;  /* 0x00000006002a7c82 */ /* 0x000fe20008000000 */
[----:B------:R1:W-:Y:S01]  /*1a20*/  UTMALDG.3D [UR16], [UR38], desc[UR30] ;  /* 0x00001e10260075b4 */ /* 0x0003e20008011000 */
[----:B------:R1:W-:Y:S06]  /*1a30*/  UTMALDG.3D [UR8], [UR38], desc[UR30] ;  /* 0x00001e08260075b4 */ /* 0x0003ec0008011000 */
[----:B------:R-:W-:Y:S05]  /*1a40*/  BRA.U UP0, `(.L_x_25) ;  /* 0xfffffffd00347547 */ /* 0x000fea000b83ffff */
.L_x_20:
[----:B-1----:R-:W-:Y:S01]  /*1a50*/  ULEA UR8, UR6, UR4, 0x3 ;  /* 0x0000000406087291 */ /* 0x002fe2000f8e18ff */
[----:B------:R-:W-:Y:S01]  /*1a60*/  SHF.L.U32 R2, R15, 0x1f, RZ ;  /* 0x0000001f0f027819 */ /* 0x000fe200000006ff */
[----:B------:R-:W-:Y:S01]  /*1a70*/  @!P1 SYNCS.ARRIVE.TRANS64.A1T0 RZ, [UR4+0x88], RZ ;  /* 0x000088ffffff99a7 */ /* 0x000fe20008100004 */
[----:B------:R-:W-:-:S06]  /*1a80*/  UISETP.GT.AND UP0, UPT, UR15, UR14, UPT ;  /* 0x0000000e0f00728c */ /* 0x000fcc000bf04270 */
[----:B--2---:R1:W2:Y:S03]  /*1a90*/  SYNCS.PHASECHK.TRANS64.TRYWAIT P0, [UR8+0x28], R2 ;  /* 0x00002802ff0075a7 */ /* 0x0042a60008001108 */
[----:B------:R-:W-:Y:S05]  /*1aa0*/  BRA.U !UP0, `(.L_x_26) ;  /* 0x0000000108d07547 */ /* 0x000fea000b800000 */
[----:B------:R-:W-:Y:S01]  /*1ab0*/  UIADD3 UR21, UPT, UPT, UR7, UR29, URZ ;  /* 0x0000001d07157290 */ /* 0x000fe2000fffe0ff */
[----:B------:R-:W-:-:S11]  /*1ac0*/  UMOV UR42, UR6 ;  /* 0x00000006002a7c82 */ /* 0x000fd60008000000 */
.L_x_31:
[----:B-1----:R-:W-:Y:S01]  /*1ad0*/  ULEA UR33, UR42, UR4, 0x3 ;  /* 0x000000042a217291 */ /* 0x002fe2000f8e18ff */
[----:B--2---:R-:W-:Y:S01]  /*1ae0*/  @!P5 MOV R3, 0x8000 ;  /* 0x000080000003d802 */ /* 0x004fe20000000f00 */
[----:B--2---:R-:W-:Y:S10]  /*1af0*/  @P0 BRA `(.L_x_27) ;  /* 0x00000000000c0947 */ /* 0x004ff40003800000 */
[----:B------:R-:W-:-:S04]  /*1b00*/  SHF.L.U32 R4, R15, 0x1f, RZ ;  /* 0x0000001f0f047819 */ /* 0x000fc800000006ff */
[----:B------:R-:W2:Y:S02]  /*1b10*/  SYNCS.PHASECHK.TRANS64.TRYWAIT P0, [UR33+0x28], R4 ;  /* 0x00002804ff0075a7 */ /* 0x000ea40008001121 */
[----:B--2---:R-:W-:Y:S05]  /*1b20*/  @!P0 BRA `(.L_x_28) ;  /* 0x0000005400ac8947 */ /* 0x004fea0003800000 */
.L_x_27:
[----:B------:R2:W-:Y:S01]  /*1b30*/  @!P5 SYNCS.ARRIVE.TRANS64 RZ, [UR33], R3 ;  /* 0x00000003ffffd9a7 */ /* 0x0005e20008000021 */
[----:B------:R-:W-:Y:S04]  /*1b40*/  BSSY.RECONVERGENT B0, `(.L_x_29) ;  /* 0x0000003000007945 */ /* 0x000fe80003800200 */
[----:B------:R-:W-:Y:S05]  /*1b50*/  @P4 BRA `(.L_x_30) ;  /* 0x0000000000044947 */ /* 0x000fea0003800000 */
[----:B------:R-:W-:Y:S05]  /*1b60*/  BPT.TRAP 0x1 ;  /* 0x000000040000795c */ /* 0x000fea0000300000 */
.L_x_30:
[----:B------:R-:W-:Y:S05]  /*1b70*/  BSYNC.RECONVERGENT B0 ;  /* 0x0000000000007941 */ /* 0x000fea0003800200 */
.L_x_29:
        /* <DEDUP_REMOVED lines=31> */
[----:B------:R-:W-:Y:S01]  /*1d70*/  UMOV UR10, UR26 ;  /* 0x0000001a000a7c82 */ /* 0x000fe20008000000 */
[----:B------:R-:W-:Y:S01]  /*1d80*/  UIADD3 UR29, UPT, UPT, UR29, 0x1, URZ ;  /* 0x000000011d1d7890 */ /* 0x000fe2000fffe0ff */
[----:B------:R1:W-:Y:S01]  /*1d90*/  UTMALDG.3D [UR24], [UR40], desc[UR30] ;  /* 0x00001e18280075b4 */ /* 0x0003e20008011000 */
[----:B------:R-:W-:-:S02]  /*1da0*/  UMOV UR42, UR6 ;  /* 0x00000006002a7c82 */ /* 0x000fc40008000000 */
[----:B------:R-:W-:Y:S01]  /*1db0*/  UISETP.NE.AND UP0, UPT, UR29, UR21, UPT ;  /* 0x000000151d00728c */ /* 0x000fe2000bf05270 */
[----:B------:R1:W-:Y:S01]  /*1dc0*/  UTMALDG.3D [UR16], [UR38], desc[UR30] ;  /* 0x00001e10260075b4 */ /* 0x0003e20008011000 */
[----:B------:R1:W-:Y:S07]  /*1dd0*/  UTMALDG.3D [UR8], [UR38], desc[UR30] ;  /* 0x00001e08260075b4 */ /* 0x0003ee0008011000 */
[----:B------:R-:W-:Y:S05]  /*1de0*/  BRA.U UP0, `(.L_x_31) ;  /* 0xfffffffd00387547 */ /* 0x000fea000b83ffff */
.L_x_26:
[C---:B-1----:R-:W-:Y:S01]  /*1df0*/  LEA R2, R14.reuse, UR4, 0x3 ;  /* 0x000000040e027c11 */ /* 0x042fe2000f8e18ff */
[----:B------:R-:W-:Y:S01]  /*1e00*/  NOP ;  /* 0x0000000000007918 */ /* 0x000fe20000000000 */
[----:B--2---:R-:W-:Y:S02]  /*1e10*/  SHF.L.U32 R3, R13, 0x1f, RZ ;  /* 0x0000001f0d037819 */ /* 0x004fe400000006ff */
[----:B------:R-:W-:Y:S02]  /*1e20*/  LEA R4, R14, UR4, 0x4 ;  /* 0x000000040e047c11 */ /* 0x000fe4000f8e20ff */
[----:B------:R-:W1:Y:S02]  /*1e30*/  SYNCS.PHASECHK.TRANS64.TRYWAIT P0, [R2+URZ+0x90], R3 ;  /* 0x00009003020075a7 */ /* 0x000e6400080011ff */
[----:B-1----:R-:W-:Y:S05]  /*1e40*/  @!P0 BRA `(.L_x_32) ;  /* 0x0000005000fc8947 */ /* 0x002fea0003800000 */
.L_x_119:
[----:B------:R-:W2:Y:S01]  /*1e50*/  LDS.128 R4, [R4+0x120] ;  /* 0x0001200004047984 */ /* 0x000ea20000000c00 */
[----:B---3--:R-:W-:Y:S01]  /*1e60*/  ISETP.GE.AND P0, PT, R26, 0x1, PT ;  /* 0x000000011a00780c */ /* 0x008fe20003f06270 */
[----:B-1----:R-:W-:Y:S01]  /*1e70*/  VIADD R2, R2, 0xa0 ;  /* 0x000000a002027836 */ /* 0x002fe20000000000 */
[----:B------:R-:W-:Y:S01]  /*1e80*/  @!PT LDS RZ, [RZ] ;  /* 0x00000000fffff984 */ /* 0x000fe20000000800 */
[----:B------:R-:W-:Y:S01]  /*1e90*/  @!PT LDS RZ, [RZ] ;  /* 0x00000000fffff984 */ /* 0x000fe20000000800 */
[----:B------:R-:W-:Y:S01]  /*1ea0*/  @!PT LDS RZ, [RZ] ;  /* 0x00000000fffff984 */ /* 0x000fe20000000800 */
[----:B------:R-:W-:Y:S01]  /*1eb0*/  @!PT LDS RZ, [RZ] ;  /* 0x00000000fffff984 */ /* 0x000fe20000000800 */
[----:B------:R1:W-:Y:S06]  /*1ec0*/  MEMBAR.ALL.CTA ;  /* 0x0000000000007992 */ /* 0x0003ec0000008000 */
[----:B-1----:R-:W1:Y:S01]  /*1ed0*/  FENCE.VIEW.ASYNC.S ;  /* 0x00000000000073c6 */ /* 0x002e620000000000 */
[----:B------:R-:W-:-:S04]  /*1ee0*/  PRMT R2, RZ, 0x654, R2 ;  /* 0x00000654ff027816 */ /* 0x000fc80000000002 */
[----:B-1----:R1:W-:Y:S01]  /*1ef0*/  SYNCS.ARRIVE.TRANS64.RED.A1T0 RZ, [R2+URZ], RZ ;  /* 0x000000ff02ff79a7 */ /* 0x0023e200081004ff */
[----:B--2---:R-:W-:-:S13]  /*1f00*/  LOP3.LUT P2, RZ, R6, 0x1, RZ, 0xc0, !PT ;  /* 0x0000000106ff7812 */ /* 0x004fda000784c0ff */
[----:B------:R-:W-:Y:S01]  /*1f10*/  @P2 SHF.R.U32.HI R3, RZ, 0x10, R5 ;  /* 0x00000010ff032819 */ /* 0x000fe20000011605 */
[----:B------:R-:W-:Y:S01]  /*1f20*/  VOTEU.ANY UP0, P2 ;  /* 0x0000000000ff7886 */ /* 0x000fe20001000100 */
[----:B------:R-:W-:Y:S02]  /*1f30*/  @P2 MOV R10, R4 ;  /* 0x00000004000a2202 */ /* 0x000fe40000000f00 */
[----:B------:R-:W-:Y:S02]  /*1f40*/  @P2 R2UR.BROADCAST UR8, R3 ;  /* 0x00000000030822ca */ /* 0x000fe400008e0000 */
[----:B------:R-:W-:-:S11]  /*1f50*/  @P2 LOP3.LUT R9, R5, 0xffff, RZ, 0xc0, !PT ;  /* 0x0000ffff05092812 */ /* 0x000fd600078ec0ff */
[----:B------:R-:W-:Y:S01]  /*1f60*/  @UP0 UMOV UR36, UR8 ;  /* 0x0000000800240c82 */ /* 0x000fe20008000000 */
[----:B-1----:R-:W-:Y:S05]  /*1f70*/  @!P0 BRA `(.L_x_33) ;  /* 0x0000000000b88947 */ /* 0x002fea0003800000 */
[----:B------:R-:W4:Y:S01]  /*1f80*/  LDC.64 R4, c[0x0][0xb18] ;  /* 0x0002c600ff047b82 */ /* 0x000f220000000a00 */
[----:B------:R-:W-:-:S07]  /*1f90*/  ISETP.NE.AND P3, PT, R26, 0x1, PT ;  /* 0x000000011a00780c */ /* 0x000fce0003f65270 */
[----:B------:R-:W1:Y:S08]  /*1fa0*/  LDC.64 R6, c[0x0][0xb10] ;  /* 0x0002c400ff067b82 */ /* 0x000e700000000a00 */
[----:B------:R-:W2:Y:S08]  /*1fb0*/  LDC R16, c[0x0][0xb20] ;  /* 0x0002c800ff107b82 */ /* 0x000eb00000000800 */
[----:B------:R-:W3:Y:S01]  /*1fc0*/  LDC R17, c[0x0][0xb0c] ;  /* 0x0002c300ff117b82 */ /* 0x000ee20000000800 */
[----:B----4-:R-:W-:Y:S01]  /*1fd0*/  IMAD.HI.U32 R19, R0, R5, RZ ;  /* 0x0000000500137227 */ /* 0x010fe200078e00ff */
[----:B------:R-:W-:-:S03]  /*1fe0*/  ISETP.NE.AND P0, PT, R4, 0x1, PT ;  /* 0x000000010400780c */ /* 0x000fc60003f05270 */
[----:B------:R-:W-:-:S03]  /*1ff0*/  IMAD.HI.U32 R5, R9, R5, RZ ;  /* 0x0000000509057227 */ /* 0x000fc600078e00ff */
[----:B------:R-:W4:Y:S01]  /*2000*/  LDC.64 R2, c[0x0][0xb28] ;  /* 0x0002ca00ff027b82 */ /* 0x000f220000000a00 */
[----:B-1----:R-:W-:-:S04]  /*2010*/  IMAD.HI.U32 R20, R8, R6, RZ ;  /* 0x0000000608147227 */ /* 0x002fc800078e00ff */
[----:B------:R-:W-:Y:S01]  /*2020*/  IMAD.HI.U32 R21, R10, R6, RZ ;  /* 0x000000060a157227 */ /* 0x000fe200078e00ff */
[----:B------:R-:W-:Y:S02]  /*2030*/  SHF.R.U32.HI R20, RZ, R7, R20 ;  /* 0x00000007ff147219 */ /* 0x000fe40000011614 */
[-C--:B--2---:R-:W-:Y:S02]  /*2040*/  SHF.R.U32.HI R19, RZ, R16.reuse, R19 ;  /* 0x00000010ff137219 */ /* 0x084fe40000011613 */
[----:B------:R-:W-:Y:S02]  /*2050*/  SHF.R.U32.HI R5, RZ, R16, R5 ;  /* 0x00000010ff057219 */ /* 0x000fe40000011605 */
[----:B------:R-:W-:Y:S02]  /*2060*/  SEL R19, R0, R19, !P0 ;  /* 0x0000001300137207 */ /* 0x000fe40004000000 */
[----:B------:R-:W-:Y:S02]  /*2070*/  SHF.R.U32.HI R21, RZ, R7, R21 ;  /* 0x00000007ff157219 */ /* 0x000fe40000011615 */
[----:B---3--:R-:W-:-:S02]  /*2080*/  ISETP.NE.AND P1, PT, R17, 0x1, PT ;  /* 0x000000011100780c */ /* 0x008fc40003f25270 */
[----:B------:R-:W-:Y:S02]  /*2090*/  SEL R5, R9, R5, !P0 ;  /* 0x0000000509057207 */ /* 0x000fe40004000000 */
[----:B------:R-:W-:Y:S02]  /*20a0*/  SEL R20, R8, R20, !P1 ;  /* 0x0000001408147207 */ /* 0x000fe40004800000 */
[----:B------:R-:W-:Y:S01]  /*20b0*/  SEL R21, R10, R21, !P1 ;  /* 0x000000150a157207 */ /* 0x000fe20004800000 */
[----:B----4-:R-:W-:-:S04]  /*20c0*/  IMAD.HI.U32 R18, R19, R2, RZ ;  /* 0x0000000213127227 */ /* 0x010fc800078e00ff */
        /* <DEDUP_REMOVED lines=10> */
[----:B------:R-:W-:-:S04]  /*2170*/  @!P0 IMAD.HI.U32 R7, R21, R2, RZ ;  /* 0x0000000215078227 */ /* 0x000fc800078e00ff */
[----:B------:R-:W-:Y:S01]  /*2180*/  IMAD.MOV R2, RZ, RZ, -R6 ;  /* 0x000000ffff027224 */ /* 0x000fe200078e0a06 */
[----:B------:R-:W-:Y:S02]  /*2190*/  @!P0 SHF.R.U32.HI R3, RZ, R3, R7 ;  /* 0x00000003ff038219 */ /* 0x000fe40000011607 */
[----:B------:R-:W-:Y:S01]  /*21a0*/  IADD3 R7, PT, PT, -R5, RZ, RZ ;  /* 0x000000ff05077210 */ /* 0x000fe20007ffe1ff */
[----:B------:R-:W-:Y:S01]  /*21b0*/  IMAD R2, R26, R2, R5 ;  /* 0x000000021a027224 */ /* 0x000fe200078e0205 */
        /* <DEDUP_REMOVED lines=10> */
.L_x_33:
[----:B------:R-:W1:Y:S02]  /*2260*/  LDCU UR8, c[0x0][0xb30] ;  /* 0x00016600ff0877ac */ /* 0x000e640008000800 */
[----:B-1----:R-:W-:-:S09]  /*2270*/  UISETP.NE.AND UP0, UPT, UR8, 0x1, UPT ;  /* 0x000000010800788c */ /* 0x002fd2000bf05270 */
[----:B------:R-:W-:Y:S05]  /*2280*/  BRA.U UP0, `(.L_x_34) ;  /* 0x0000000100407547 */ /* 0x000fea000b800000 */
[----:B------:R-:W1:Y:S08]  /*2290*/  LDC.64 R4, c[0x0][0xb10] ;  /* 0x0002c400ff047b82 */ /* 0x000e700000000a00 */
[----:B------:R-:W2:Y:S08]  /*22a0*/  LDC.64 R2, c[0x0][0xb18] ;  /* 0x0002c600ff027b82 */ /* 0x000eb00000000a00 */
[----:B------:R-:W3:Y:S08]  /*22b0*/  LDC R6, c[0x0][0xb20] ;  /* 0x0002c800ff067b82 */ /* 0x000ef00000000800 */
[----:B------:R-:W4:Y:S01]  /*22c0*/  LDC R7, c[0x0][0xb0c] ;  /* 0x0002c300ff077b82 */ /* 0x000f220000000800 */
[----:B-1----:R-:W-:-:S05]  /*22d0*/  IMAD.HI.U32 R4, R10, R4, RZ ;  /* 0x000000040a047227 */ /* 0x002fca00078e00ff */
[----:B------:R-:W-:Y:S01]  /*22e0*/  SHF.R.U32.HI R4, RZ, R5, R4 ;  /* 0x00000005ff047219 */ /* 0x000fe20000011604 */
[----:B--2---:R-:W-:Y:S01]  /*22f0*/  IMAD.HI.U32 R3, R9, R3, RZ ;  /* 0x0000000309037227 */ /* 0x004fe200078e00ff */
[----:B------:R-:W-:-:S04]  /*2300*/  ISETP.NE.AND P0, PT, R2, 0x1, PT ;  /* 0x000000010200780c */ /* 0x000fc80003f05270 */
[----:B---3--:R-:W-:-:S04]  /*2310*/  SHF.R.U32.HI R3, RZ, R6, R3 ;  /* 0x00000006ff037219 */ /* 0x008fc80000011603 */
[----:B------:R-:W-:Y:S02]  /*2320*/  SEL R3, R9, R3, !P0 ;  /* 0x0000000309037207 */ /* 0x000fe40004000000 */
[----:B----4-:R-:W-:-:S04]  /*2330*/  ISETP.NE.AND P1, PT, R7, 0x1, PT ;  /* 0x000000010700780c */ /* 0x010fc80003f25270 */
[----:B------:R-:W-:-:S05]  /*2340*/  SEL R4, R10, R4, !P1 ;  /* 0x000000040a047207 */ /* 0x000fca0004800000 */
[----:B------:R-:W-:Y:S02]  /*2350*/  IMAD.IADD R5, R3, 0x1, -R4 ;  /* 0x0000000103057824 */ /* 0x000fe400078e0a04 */
[----:B------:R-:W-:Y:S02]  /*2360*/  IMAD.IADD R3, R4, 0x1, -R3 ;  /* 0x0000000104037824 */ /* 0x000fe400078e0a03 */
[----:B------:R-:W-:Y:S02]  /*2370*/  IMAD R10, R5, R7, R10 ;  /* 0x00000007050a7224 */ /* 0x000fe400078e020a */
[----:B------:R-:W-:-:S07]  /*2380*/  IMAD R9, R3, R2, R9 ;  /* 0x0000000203097224 */ /* 0x000fce00078e0209 */
.L_x_34:
[----:B------:R-:W-:Y:S01]  /*2390*/  VIADD R14, R14, 0x1 ;  /* 0x000000010e0e7836 */ /* 0x000fe20000000000 */
[----:B------:R-:W-:Y:S01]  /*23a0*/  PLOP3.LUT P1, PT, PT, PT, PT, 0x80, 0x8 ;  /* 0x000000000008781c */ /* 0x000fe20003f2f070 */
[----:B------:R-:W-:Y:S02]  /*23b0*/  IMAD.IADD R21, R10, 0x1, R59 ;  /* 0x000000010a157824 */ /* 0x000fe400078e023b */
[----:B------:R-:W-:Y:S01]  /*23c0*/  IMAD.IADD R20, R9, 0x1, R58 ;  /* 0x0000000109147824 */ /* 0x000fe200078e023a */
[----:B------:R-:W-:-:S04]  /*23d0*/  ISETP.NE.AND P0, PT, R14, 0x2, PT ;  /* 0x000000020e00780c */ /* 0x000fc80003f05270 */
[----:B------:R-:W-:Y:S02]  /*23e0*/  SEL R2, RZ, 0x1, P0 ;  /* 0x00000001ff027807 */ /* 0x000fe40000000000 */
[----:B------:R-:W-:Y:S02]  /*23f0*/  SEL R14, R14, RZ, P0 ;  /* 0x000000ff0e0e7207 */ /* 0x000fe40000000000 */
[----:B------:R-:W-:Y:S01]  /*2400*/  LOP3.LUT R13, R13, R2, RZ, 0x3c, !PT ;  /* 0x000000020d0d7212 */ /* 0x000fe200078e3cff */
[----:B------:R-:W-:Y:S06]  /*2410*/  @P2 BRA `(.L_x_35) ;  /* 0xfffffff000482947 */ /* 0x000fec000383ffff */
[----:B------:R-:W-:Y:S01]  /*2420*/  UIADD3 UR4, UPT, UPT, UR4, 0x28, URZ ;  /* 0x0000002804047890 */ /* 0x000fe2000fffe0ff */
[----:B------:R-:W-:-:S03]  /*2430*/  SHF.L.U32 R2, R15, 0x1f, RZ ;  /* 0x0000001f0f027819 */ /* 0x000fc600000006ff */
[----:B------:R-:W-:-:S09]  /*2440*/  ULEA UR5, UR6, UR4, 0x3 ;  /* 0x0000000406057291 */ /* 0x000fd2000f8e18ff */
[----:B------:R-:W1:Y:S02]  /*2450*/  SYNCS.PHASECHK.TRANS64.TRYWAIT P0, [UR5], R2 ;  /* 0x00000002ff0075a7 */ /* 0x000e640008001105 */
[----:B-1----:R-:W-:Y:S05]  /*2460*/  @!P0 BRA `(.L_x_36) ;  /* 0x0000004c00888947 */ /* 0x002fea0003800000 */
.L_x_121:
[----:B------:R-:W-:-:S04]  /*2470*/  UIADD3 UR6, UPT, UPT, UR6, 0x1, URZ ;  /* 0x0000000106067890 */ /* 0x000fc8000fffe0ff */
[----:B------:R-:W-:-:S04]  /*2480*/  UISETP.NE.AND UP0, UPT, UR6, 0x5, UPT ;  /* 0x000000050600788c */ /* 0x000fc8000bf05270 */
[----:B------:R-:W-:Y:S02]  /*2490*/  USEL UR7, URZ, 0x1, UP0 ;  /* 0x00000001ff077887 */ /* 0x000fe40008000000 */
[----:B------:R-:W-:-:S04]  /*24a0*/  USEL UR6, UR6, URZ, UP0 ;  /* 0x000000ff06067287 */ /* 0x000fc80008000000 */
[----:B------:R-:W-:Y:S01]  /*24b0*/  ULEA UR5, UR6, UR4, 0x3 ;  /* 0x0000000406057291 */ /* 0x000fe2000f8e18ff */
[----:B-1----:R-:W-:-:S04]  /*24c0*/  LOP3.LUT R2, R15, UR7, RZ, 0x3c, !PT ;  /* 0x000000070f027c12 */ /* 0x002fc8000f8e3cff */
[----:B------:R-:W-:-:S04]  /*24d0*/  SHF.L.U32 R3, R2, 0x1f, RZ ;  /* 0x0000001f02037819 */ /* 0x000fc800000006ff */
[----:B------:R-:W1:Y:S02]  /*24e0*/  SYNCS.PHASECHK.TRANS64.TRYWAIT P0, [UR5], R3 ;  /* 0x00000003ff0075a7 */ /* 0x000e640008001105 */
[----:B-1----:R-:W-:Y:S05]  /*24f0*/  @!P0 BRA `(.L_x_37) ;  /* 0x0000004c007c8947 */ /* 0x002fea0003800000 */
.L_x_123:
[----:B------:R-:W-:-:S04]  /*2500*/  UIADD3 UR6, UPT, UPT, UR6, 0x1, URZ ;  /* 0x0000000106067890 */ /* 0x000fc8000fffe0ff */
[----:B------:R-:W-:-:S04]  /*2510*/  UISETP.NE.AND UP0, UPT, UR6, 0x5, UPT ;  /* 0x000000050600788c */ /* 0x000fc8000bf05270 */
[----:B------:R-:W-:Y:S02]  /*2520*/  USEL UR7, URZ, 0x1, UP0 ;  /* 0x00000001ff077887 */ /* 0x000fe40008000000 */
[----:B------:R-:W-:-:S04]  /*2530*/  USEL UR6, UR6, URZ, UP0 ;  /* 0x000000ff06067287 */ /* 0x000fc80008000000 */
[----:B------:R-:W-:Y:S01]  /*2540*/  ULEA UR5, UR6, UR4, 0x3 ;  /* 0x0000000406057291 */ /* 0x000fe2000f8e18ff */
[----:B------:R-:W-:-:S04]  /*2550*/  LOP3.LUT R2, R2, UR7, RZ, 0x3c, !PT ;  /* 0x0000000702027c12 */ /* 0x000fc8000f8e3cff */
[----:B-1----:R-:W-:-:S04]  /*2560*/  SHF.L.U32 R3, R2, 0x1f, RZ ;  /* 0x0000001f02037819 */ /* 0x002fc800000006ff */
[----:B------:R-:W1:Y:S02]  /*2570*/  SYNCS.PHASECHK.TRANS64.TRYWAIT P0, [UR5], R3 ;  /* 0x00000003ff0075a7 */ /* 0x000e640008001105 */
[----:B-1----:R-:W-:Y:S05]  /*2580*/  @!P0 BRA `(.L_x_38) ;  /* 0x0000004c00708947 */ /* 0x002fea0003800000 */
.L_x_125:
        /* <DEDUP_REMOVED lines=9> */
.L_x_127:
[----:B------:R-:W-:-:S04]  /*2620*/  UIADD3 UR6, UPT, UPT, UR6, 0x1, URZ ;  /* 0x0000000106067890 */ /* 0x000fc8000fffe0ff */
[----:B------:R-:W-:-:S04]  /*2630*/  UISETP.NE.AND UP0, UPT, UR6, 0x5, UPT ;  /* 0x000000050600788c */ /* 0x000fc8000bf05270 */
[----:B------:R-:W-:Y:S02]  /*2640*/  USEL UR5, URZ, 0x1, UP0 ;  /* 0x00000001ff057887 */ /* 0x000fe40008000000 */
[----:B------:R-:W-:-:S04]  /*2650*/  USEL UR6, UR6, URZ, UP0 ;  /* 0x000000ff06067287 */ /* 0x000fc80008000000 */
[----:B------:R-:W-:Y:S01]  /*2660*/  ULEA UR6, UR6, UR4, 0x3 ;  /* 0x0000000406067291 */ /* 0x000fe2000f8e18ff */
[----:B------:R-:W-:-:S04]  /*2670*/  LOP3.LUT R2, R2, UR5, RZ, 0x3c, !PT ;  /* 0x0000000502027c12 */ /* 0x000fc8000f8e3cff */
[----:B------:R-:W-:Y:S01]  /*2680*/  SHF.L.U32 R2, R2, 0x1f, RZ ;  /* 0x0000001f02027819 */ /* 0x000fe200000006ff */
[----:B-1--4-:R-:W-:-:S07]  /*2690*/  IMAD.U32 R0, RZ, RZ, UR6 ;  /* 0x00000006ff007e24 */ /* 0x012fce000f8e00ff */
.L_x_40:
[----:B-1----:R1:W2:Y:S02]  /*26a0*/  SYNCS.PHASECHK.TRANS64.TRYWAIT P0, [R0+URZ], R2 ;  /* 0x00000002000075a7 */ /* 0x0022a400080011ff */
[----:B--2---:R-:W-:Y:S05]  /*26b0*/  @!P0 NANOSLEEP.SYNCS 0x989680 ;  /* 0x009896800000895d */ /* 0x004fea0003900000 */
[----:B------:R-:W2:Y:S02]  /*26c0*/  @!P0 SYNCS.PHASECHK.TRANS64 P0, [R0+URZ], R2 ;  /* 0x00000002000085a7 */ /* 0x000ea400080010ff */
[----:B--2---:R-:W-:Y:S05]  /*26d0*/  @P0 EXIT ;  /* 0x000000000000094d */ /* 0x004fea0003800000 */
[----:B------:R-:W-:Y:S05]  /*26e0*/  BRA `(.L_x_40) ;  /* 0xfffffffc00ec7947 */ /* 0x000fea000383ffff */
.L_x_17:
[----:B------:R-:W-:-:S04]  /*26f0*/  UISETP.NE.AND UP1, UPT, UR37, URZ, UPT ;  /* 0x000000ff2500728c */ /* 0x000fc8000bf25270 */
[----:B------:R-:W-:-:S09]  /*2700*/  UISETP.NE.OR UP1, UPT, UR8, 0x1, UP1 ;  /* 0x000000010800788c */ /* 0x000fd20008f25670 */
[----:B------:R-:W-:Y:S05]  /*2710*/  BRA.U UP1, `(.L_x_41) ;  /* 0x0000000501487547 */ /* 0x000fea000b800000 */
[----:B------:R-:W-:Y:S01]  /*2720*/  ISETP.NE.AND P2, PT, R2, RZ, PT ;  /* 0x000000ff0200720c */ /* 0x000fe20003f45270 */
[----:B------:R-:W-:Y:S01]  /*2730*/  IMAD.MOV.U32 R12, RZ, RZ, 0x1 ;  /* 0x00000001ff0c7424 */ /* 0x000fe200078e00ff */
[----:B------:R-:W-:Y:S02]  /*2740*/  CS2R R10, SRZ ;  /* 0x00000000000a7805 */ /* 0x000fe4000001ff00 */
[----:B------:R-:W-:Y:S01]  /*2750*/  CS2R R8, SRZ ;  /* 0x0000000000087805 */ /* 0x000fe2000001ff00 */
[----:B------:R-:W-:Y:S01]  /*2760*/  UMOV UR4, 0x400 ;  /* 0x0000040000047882 */ /* 0x000fe20000000000 */
[----:B------:R-:W-:Y:S01]  /*2770*/  UMOV UR6, URZ ;  /* 0x000000ff00067c82 */ /* 0x000fe20008000000 */
[----:B------:R-:W-:-:S12]  /*2780*/  ULEA UR37, UR37, UR4, 0x18 ;  /* 0x0000000425257291 */ /* 0x000fd8000f8ec0ff */
.L_x_45:
[----:B------:R-:W-:Y:S02]  /*2790*/  LEA R0, R8, UR37, 0x3 ;  /* 0x0000002508007c11 */ /* 0x000fe4000f8e18ff */
[----:B------:R-:W-:-:S03]  /*27a0*/  SHF.L.U32 R4, R9, 0x1f, RZ ;  /* 0x0000001f09047819 */ /* 0x000fc600000006ff */
[----:B------:R-:W-:Y:S01]  /*27b0*/  VIADD R5, R0, 0x100 ;  /* 0x0000010000057836 */ /* 0x000fe20000000000 */
[----:B------:R-:W1:Y:S02]  /*27c0*/  SYNCS.PHASECHK.TRANS64.TRYWAIT P0, [R0+URZ+0xf0], R4 ;  /* 0x0000f004000075a7 */ /* 0x000e6400080011ff */
[----:B-1----:R-:W-:Y:S05]  /*27d0*/  @!P0 BRA `(.L_x_42) ;  /* 0x0000004c000c8947 */ /* 0x002fea0003800000 */
.L_x_128:
[----:B------:R-:W-:Y:S01]  /*27e0*/  ULEA UR5, UR6, UR37, 0x3 ;  /* 0x0000002506057291 */ /* 0x000fe2000f8e18ff */
[----:B-1----:R-:W-:Y:S01]  /*27f0*/  PRMT R0, RZ, 0x654, R5 ;  /* 0x00000654ff007816 */ /* 0x002fe20000000005 */
[----:B------:R-:W-:Y:S01]  /*2800*/  @!P2 IMAD.MOV.U32 R4, RZ, RZ, 0x10 ;  /* 0x00000010ff04a424 */ /* 0x000fe200078e00ff */
[----:B------:R-:W-:Y:S01]  /*2810*/  SHF.L.U32 R5, R12, 0x1f, RZ ;  /* 0x0000001f0c057819 */ /* 0x000fe200000006ff */
[----:B------:R-:W-:Y:S01]  /*2820*/  UIADD3 UR4, UPT, UPT, UR5, 0x90, URZ ;  /* 0x0000009005047890 */ /* 0x000fe2000fffe0ff */
[----:B------:R1:W-:Y:S05]  /*2830*/  SYNCS.ARRIVE.TRANS64.RED.A1T0 RZ, [R0+URZ], RZ ;  /* 0x000000ff00ff79a7 */ /* 0x0003ea00081004ff */
[----:B------:R-:W-:Y:S01]  /*2840*/  IMAD.U32 R6, RZ, RZ, UR4 ;  /* 0x00000004ff067e24 */ /* 0x000fe2000f8e00ff */
[----:B------:R-:W2:Y:S04]  /*2850*/  SYNCS.PHASECHK.TRANS64.TRYWAIT P0, [UR5+0xa0], R5 ;  /* 0x0000a005ff0075a7 */ /* 0x000ea80008001105 */
[----:B------:R-:W-:Y:S01]  /*2860*/  PRMT R6, R2, 0x654, R6 ;  /* 0x0000065402067816 */ /* 0x000fe20000000006 */
[----:B-12---:R-:W-:Y:S06]  /*2870*/  @!P0 BRA `(.L_x_43) ;  /* 0x0000004800f88947 */ /* 0x006fec0003800000 */
.L_x_130:
[----:B------:R-:W-:Y:S01]  /*2880*/  ULEA UR4, UR6, UR37, 0x4 ;  /* 0x0000002506047291 */ /* 0x000fe2000f8e20ff */
[----:B------:R-:W-:Y:S01]  /*2890*/  SEL R3, R6, R3, !P2 ;  /* 0x0000000306037207 */ /* 0x000fe20005000000 */
[----:B------:R-:W-:Y:S01]  /*28a0*/  UIADD3 UR5, UPT, UPT, UR5, 0x90, URZ ;  /* 0x0000009005057890 */ /* 0x000fe2000fffe0ff */
[----:B-1----:R-:W-:Y:S01]  /*28b0*/  LEA R0, R11, UR37, 0x3 ;  /* 0x000000250b007c11 */ /* 0x002fe2000f8e18ff */
[----:B------:R-:W-:Y:S01]  /*28c0*/  UIADD3 UR4, UPT, UPT, UR4, 0x120, URZ ;  /* 0x0000012004047890 */ /* 0x000fe2000fffe0ff */
[----:B------:R1:W-:Y:S01]  /*28d0*/  @!P2 SYNCS.ARRIVE.TRANS64.RED RZ, [R3+URZ], R4 ;  /* 0x0000000403ffa9a7 */ /* 0x0003e200080004ff */
[----:B------:R-:W-:Y:S01]  /*28e0*/  UIADD3 UR6, UPT, UPT, UR6, 0x1, URZ ;  /* 0x0000000106067890 */ /* 0x000fe2000fffe0ff */
[----:B------:R-:W-:-:S03]  /*28f0*/  VIADD R8, R8, 0x1 ;  /* 0x0000000108087836 */ /* 0x000fc60000000000 */
[----:B------:R-:W-:Y:S02]  /*2900*/  UISETP.NE.AND UP0, UPT, UR6, 0x2, UPT ;  /* 0x000000020600788c */ /* 0x000fe4000bf05270 */
[----:B------:R-:W-:Y:S01]  /*2910*/  ISETP.NE.AND P0, PT, R8, 0x2, PT ;  /* 0x000000020800780c */ /* 0x000fe20003f05270 */
[----:B------:R-:W-:Y:S06]  /*2920*/  UGETNEXTWORKID.BROADCAST [UR4], [UR5] ;  /* 0x00000000040073ca */ /* 0x000fec0008000100 */
[----:B------:R-:W-:Y:S02]  /*2930*/  USEL UR4, URZ, 0x1, UP0 ;  /* 0x00000001ff047887 */ /* 0x000fe40008000000 */
[----:B------:R-:W-:-:S04]  /*2940*/  USEL UR6, UR6, URZ, UP0 ;  /* 0x000000ff06067287 */ /* 0x000fc80008000000 */
[----:B------:R-:W-:Y:S02]  /*2950*/  LOP3.LUT R12, R12, UR4, RZ, 0x3c, !PT ;  /* 0x000000040c0c7c12 */ /* 0x000fe4000f8e3cff */
[----:B-1----:R-:W-:-:S04]  /*2960*/  SHF.L.U32 R4, R10, 0x1f, RZ ;  /* 0x0000001f0a047819 */ /* 0x002fc800000006ff */
[----:B------:R-:W1:Y:S02]  /*2970*/  SYNCS.PHASECHK.TRANS64.TRYWAIT P1, [R0+URZ+0x90], R4 ;  /* 0x00009004000075a7 */ /* 0x000e6400080211ff */
[----:B-1----:R-:W-:Y:S05]  /*2980*/  @!P1 BRA `(.L_x_44) ;  /* 0x0000004800cc9947 */ /* 0x002fea0003800000 */
.L_x_131:
[C---:B-1----:R-:W-:Y:S01]  /*2990*/  LEA R4, R11.reuse, UR37, 0x4 ;  /* 0x000000250b047c11 */ /* 0x042fe2000f8e20ff */
[----:B------:R-:W-:Y:S01]  /*29a0*/  VIADD R0, R0, 0xa0 ;  /* 0x000000a000007836 */ /* 0x000fe20000000000 */
[----:B------:R-:W-:Y:S01]  /*29b0*/  SEL R8, R8, RZ, P0 ;  /* 0x000000ff08087207 */ /* 0x000fe20000000000 */
[----:B------:R-:W-:-:S03]  /*29c0*/  VIADD R11, R11, 0x1 ;  /* 0x000000010b0b7836 */ /* 0x000fc60000000000 */
[----:B------:R-:W1:Y:S01]  /*29d0*/  LDS.128 R4, [R4+0x120] ;  /* 0x0001200004047984 */ /* 0x000e620000000c00 */
[----:B------:R-:W-:Y:S02]  /*29e0*/  PRMT R0, RZ, 0x654, R0 ;  /* 0x00000654ff007816 */ /* 0x000fe40000000000 */
[C---:B------:R-:W-:Y:S01]  /*29f0*/  ISETP.NE.AND P1, PT, R11.reuse, 0x2, PT ;  /* 0x000000020b00780c */ /* 0x040fe20003f25270 */
[----:B------:R-:W-:Y:S01]  /*2a00*/  @!PT LDS RZ, [RZ] ;  /* 0x00000000fffff984 */ /* 0x000fe20000000800 */
[----:B------:R-:W-:Y:S01]  /*2a10*/  @!PT LDS RZ, [RZ] ;  /* 0x00000000fffff984 */ /* 0x000fe20000000800 */
[----:B------:R-:W-:Y:S01]  /*2a20*/  @!PT LDS RZ, [RZ] ;  /* 0x00000000fffff984 */ /* 0x000fe20000000800 */
[----:B------:R-:W-:Y:S01]  /*2a30*/  @!PT LDS RZ, [RZ] ;  /* 0x00000000fffff984 */ /* 0x000fe20000000800 */
[----:B------:R2:W-:Y:S06]  /*2a40*/  MEMBAR.ALL.CTA ;  /* 0x0000000000007992 */ /* 0x0005ec0000008000 */
[----:B--2---:R-:W2:Y:S01]  /*2a50*/  FENCE.VIEW.ASYNC.S ;  /* 0x00000000000073c6 */ /* 0x004ea20000000000 */
[----:B------:R-:W-:Y:S01]  /*2a60*/  SEL R11, R11, RZ, P1 ;  /* 0x000000ff0b0b7207 */ /* 0x000fe20000800000 */
[----:B--2---:R2:W-:Y:S01]  /*2a70*/  SYNCS.ARRIVE.TRANS64.RED.A1T0 RZ, [R0+URZ], RZ ;  /* 0x000000ff00ff79a7 */ /* 0x0045e200081004ff */
[----:B-1----:R-:W-:-:S02]  /*2a80*/  LOP3.LUT P3, RZ, R6, 0x1, RZ, 0xc0, !PT ;  /* 0x0000000106ff7812 */ /* 0x002fc4000786c0ff */
[----:B------:R-:W-:-:S04]  /*2a90*/  SEL R4, RZ, 0x1, P1 ;  /* 0x00000001ff047807 */ /* 0x000fc80000800000 */
[----:B------:R-:W-:Y:S02]  /*2aa0*/  LOP3.LUT R10, R10, R4, RZ, 0x3c, !PT ;  /* 0x000000040a0a7212 */ /* 0x000fe400078e3cff */
[----:B--2---:R-:W-:-:S04]  /*2ab0*/  SEL R0, RZ, 0x1, P0 ;  /* 0x00000001ff007807 */ /* 0x004fc80000000000 */
[----:B------:R-:W-:Y:S01]  /*2ac0*/  LOP3.LUT R9, R9, R0, RZ, 0x3c, !PT ;  /* 0x0000000009097212 */ /* 0x000fe200078e3cff */
[----:B------:R-:W-:Y:S06]  /*2ad0*/  @P3 BRA `(.L_x_45) ;  /* 0xfffffffc002c3947 */ /* 0x000fec000383ffff */
[----:B------:R-:W-:Y:S01]  /*2ae0*/  ULEA UR5, UR6, UR37, 0x3 ;  /* 0x0000002506057291 */ /* 0x000fe2000f8e18ff */
[----:B------:R-:W-:-:S08]  /*2af0*/  SHF.L.U32 R2, R12, 0x1f, RZ ;  /* 0x0000001f0c027819 */ /* 0x000fd000000006ff */
[----:B------:R-:W1:Y:S02]  /*2b00*/  SYNCS.PHASECHK.TRANS64 P0, [UR5+0xa0], R2 ;  /* 0x0000a002ff0075a7 */ /* 0x000e640008001005 */
[----:B-1----:R-:W-:Y:S05]  /*2b10*/  @P0 BRA `(.L_x_46) ;  /* 0x0000000000080947 */ /* 0x002fea0003800000 */
[----:B------:R-:W1:Y:S02]  /*2b20*/  SYNCS.PHASECHK.TRANS64.TRYWAIT P0, [UR5+0xa0], R2 ;  /* 0x0000a002ff0075a7 */ /* 0x000e640008001105 */
[----:B-1----:R-:W-:Y:S05]  /*2b30*/  @!P0 BRA `(.L_x_47) ;  /* 0x0000004800748947 */ /* 0x002fea0003800000 */
.L_x_46:
[----:B------:R-:W-:-:S04]  /*2b40*/  UIADD3 UR4, UPT, UPT, UR6, 0x1, URZ ;  /* 0x0000000106047890 */ /* 0x000fc8000fffe0ff */
[----:B------:R-:W-:-:S04]  /*2b50*/  UISETP.NE.AND UP0, UPT, UR4, 0x2, UPT ;  /* 0x000000020400788c */ /* 0x000fc8000bf05270 */
[----:B------:R-:W-:Y:S02]  /*2b60*/  USEL UR7, URZ, 0x1, UP0 ;  /* 0x00000001ff077887 */ /* 0x000fe40008000000 */
[----:B------:R-:W-:-:S04]  /*2b70*/  USEL UR4, UR4, URZ, UP0 ;  /* 0x000000ff04047287 */ /* 0x000fc80008000000 */
[----:B------:R-:W-:Y:S01]  /*2b80*/  ULEA UR4, UR4, UR37, 0x3 ;  /* 0x0000002504047291 */ /* 0x000fe2000f8e18ff */
[----:B-1----:R-:W-:-:S04]  /*2b90*/  LOP3.LUT R2, R12, UR7, RZ, 0x3c, !PT ;  /* 0x000000070c027c12 */ /* 0x002fc8000f8e3cff */
[----:B------:R-:W-:-:S04]  /*2ba0*/  SHF.L.U32 R0, R2, 0x1f, RZ ;  /* 0x0000001f02007819 */ /* 0x000fc800000006ff */
[----:B------:R-:W1:Y:S02]  /*2bb0*/  SYNCS.PHASECHK.TRANS64 P0, [UR4+0xa0], R0 ;  /* 0x0000a000ff0075a7 */ /* 0x000e640008001004 */
[----:B-1----:R-:W-:Y:S05]  /*2bc0*/  @P0 EXIT ;  /* 0x000000000000094d */ /* 0x002fea0003800000 */
[----:B------:R-:W-:Y:S02]  /*2bd0*/  SHF.L.U32 R2, R2, 0x1f, RZ ;  /* 0x0000001f02027819 */ /* 0x000fe400000006ff */
[----:B------:R-:W-:-:S07]  /*2be0*/  MOV R0, UR4 ;  /* 0x0000000400007c02 */ /* 0x000fce0008000f00 */
.L_x_48:
[----:B-1----:R1:W2:Y:S02]  /*2bf0*/  SYNCS.PHASECHK.TRANS64.TRYWAIT P0, [R0+URZ+0xa0], R2 ;  /* 0x0000a002000075a7 */ /* 0x0022a400080011ff */
[----:B--2---:R-:W-:Y:S05]  /*2c00*/  @!P0 NANOSLEEP.SYNCS 0x989680 ;  /* 0x009896800000895d */ /* 0x004fea0003900000 */
[----:B------:R-:W2:Y:S02]  /*2c10*/  @!P0 SYNCS.PHASECHK.TRANS64 P0, [R0+URZ+0xa0], R2 ;  /* 0x0000a002000085a7 */ /* 0x000ea400080010ff */
[----:B--2---:R-:W-:Y:S05]  /*2c20*/  @P0 EXIT ;  /* 0x000000000000094d */ /* 0x004fea0003800000 */
[----:B------:R-:W-:Y:S05]  /*2c30*/  BRA `(.L_x_48) ;  /* 0xfffffffc00ec7947 */ /* 0x000fea000383ffff */
.L_x_41:
[----:B------:R-:W-:-:S09]  /*2c40*/  UISETP.NE.AND UP1, UPT, UR8, URZ, UPT ;  /* 0x000000ff0800728c */ /* 0x000fd2000bf25270 */
[----:B------:R-:W-:Y:S05]  /*2c50*/  BRA.U UP1, `(.L_x_49) ;  /* 0x00000011013c7547 */ /* 0x000fea000b800000 */
[----:B------:R-:W-:Y:S01]  /*2c60*/  UMOV UR4, 0x40 ;  /* 0x0000004000047882 */ /* 0x000fe20000000000 */
[----:B------:R-:W-:Y:S01]  /*2c70*/  NOP ;  /* 0x0000000000007918 */ /* 0x000fe20000000000 */
[----:B------:R-:W-:Y:S01]  /*2c80*/  ULEA UR4, UR37, UR4, 0x18 ;  /* 0x0000000425047291 */ /* 0x000fe2000f8ec0ff */
[----:B------:R-:W-:Y:S02]  /*2c90*/  UMOV UR5, 0x400 ;  /* 0x0000040000057882 */ /* 0x000fe40000000000 */
[----:B------:R-:W-:-:S06]  /*2ca0*/  ULEA UR37, UR37, UR5, 0x18 ;  /* 0x0000000525257291 */ /* 0x000fcc000f8ec0ff */
[----:B------:R-:W1:Y:S02]  /*2cb0*/  LDS.U8 R0, [UR4+0x1c] ;  /* 0x00001c04ff007984 */ /* 0x000e640008000000 */
[----:B-1----:R-:W-:-:S13]  /*2cc0*/  ISETP.NE.AND P0, PT, R0, RZ, PT ;  /* 0x000000ff0000720c */ /* 0x002fda0003f05270 */
[----:B------:R-:W-:Y:S05]  /*2cd0*/  @P0 BRA `(.L_x_50) ;  /* 0x0000000000580947 */ /* 0x000fea0003800000 */
[----:B------:R-:W-:-:S13]  /*2ce0*/  ELECT P0, URZ, PT ;  /* 0x0000000000ff782f */ /* 0x000fda0003800000 */
[----:B------:R-:W-:Y:S05]  /*2cf0*/  @!P0 BRA `(.L_x_51) ;  /* 0x0000000000608947 */ /* 0x000fea0003800000 */
[----:B------:R-:W-:Y:S01]  /*2d00*/  UMOV UR5, 0x10 ;  /* 0x0000001000057882 */ /* 0x000fe20000000000 */
[----:B------:R-:W-:Y:S01]  /*2d10*/  HFMA2 R0, -RZ, RZ, 0, 5.9604644775390625e-08 ;  /* 0x00000001ff007431 */ /* 0x000fe200000001ff */
[----:B------:R-:W-:-:S03]  /*2d20*/  MOV R2, 0xffff ;  /* 0x0000ffff00027802 */ /* 0x000fc60000000f00 */
[----:B------:R-:W-:Y:S04]  /*2d30*/  DEPBAR.LE SB1, 0x36 ;  /* 0x00009d800000791a */ /* 0x000fe80000000000 */
[----:B------:R-:W1:Y:S02]  /*2d40*/  UTCATOMSWS.FIND_AND_SET.ALIGN UP0, UR5, UR5 ;  /* 0x00000005000575e3 */ /* 0x000e640008000800 */
[----:B-1----:R-:W-:Y:S01]  /*2d50*/  MOV R3, UR5 ;  /* 0x0000000500037c02 */ /* 0x002fe20008000f00 */
[----:B------:R-:W-:Y:S06]  /*2d60*/  BRA.U UP0, `(.L_x_52) ;  /* 0x0000000100187547 */ /* 0x000fec000b800000 */
.L_x_53:
[----:B------:R-:W-:Y:S05]  /*2d70*/  NANOSLEEP 0x64 ;  /* 0x000000640000795d */ /* 0x000fea0003800000 */
[----:B------:R-:W-:-:S05]  /*2d80*/  UMOV UR5, 0x10 ;  /* 0x0000001000057882 */ /* 0x000fca0000000000 */
[----:B------:R-:W-:Y:S04]  /*2d90*/  DEPBAR.LE SB1, 0x36 ;  /* 0x00009d800000791a */ /* 0x000fe80000000000 */
[----:B------:R-:W1:Y:S02]  /*2da0*/  UTCATOMSWS.FIND_AND_SET.ALIGN UP0, UR5, UR5 ;  /* 0x00000005000575e3 */ /* 0x000e640008000800 */
[----:B-1----:R-:W-:Y:S01]  /*2db0*/  MOV R3, UR5 ;  /* 0x0000000500037c02 */ /* 0x002fe20008000f00 */
[----:B------:R-:W-:Y:S05]  /*2dc0*/  BRA.U !UP0, `(.L_x_53) ;  /* 0xfffffffd08e87547 */ /* 0x000fea000b83ffff */
.L_x_52:
[-C--:B------:R-:W-:Y:S02]  /*2dd0*/  SHF.L.U32 R2, R2, R3.reuse, RZ ;  /* 0x0000000302027219 */ /* 0x080fe400000006ff */
[----:B------:R-:W-:Y:S01]  /*2de0*/  SHF.L.U32 R0, R0, R3, RZ ;  /* 0x0000000300007219 */ /* 0x000fe200000006ff */
[----:B------:R-:W-:Y:S02]  /*2df0*/  IMAD.SHL.U32 R3, R3, 0x20, RZ ;  /* 0x0000002003037824 */ /* 0x000fe400078e00ff */
[----:B------:R1:W-:Y:S04]  /*2e00*/  ATOMS.OR RZ, [UR4+0x14], R2 ;  /* 0x00001402ffff798c */ /* 0x0003e8000b000004 */
[----:B------:R1:W-:Y:S04]  /*2e10*/  ATOMS.OR RZ, [UR4+0x18], R0 ;  /* 0x00001800ffff798c */ /* 0x0003e8000b000004 */
[----:B------:R1:W-:Y:S01]  /*2e20*/  STS [UR37+0x140], R3 ;  /* 0x00014003ff007988 */ /* 0x0003e20008000825 */
[----:B------:R-:W-:Y:S05]  /*2e30*/  BRA `(.L_x_51) ;  /* 0x0000000000107947 */ /* 0x000fea0003800000 */
.L_x_50:
[----:B------:R-:W-:Y:S02]  /*2e40*/  MOV R0, 0xffffffff ;  /* 0xffffffff00007802 */ /* 0x000fe40000000f00 */
[----:B------:R-:W-:-:S03]  /*2e50*/  MOV R2, 0x2e80 ;  /* 0x00002e8000027802 */ /* 0x000fc60000000f00 */
[----:B------:R1:W-:Y:S04]  /*2e60*/  STS [UR37+0x140], R0 ;  /* 0x00014000ff007988 */ /* 0x0003e80008000825 */
[----:B-1-3-5:R-:W-:Y:S05]  /*2e70*/  CALL.REL.NOINC `($__internal_1_$__cuda_sm10x_tcgen05_guardrail_trap_phase_invalid_during_alloc) ;  /* 0x0000004c00487944 */ /* 0x02afea0003c00000 */
.L_x_51:
[----:B------:R-:W-:Y:S05]  /*2e80*/  WARPSYNC.ALL ;  /* 0x0000000000007948 */ /* 0x000fea0003800000 */
[----:B------:R-:W2:Y:S01]  /*2e90*/  S2UR UR5, SR_CgaCtaId ;  /* 0x00000000000579c3 */ /* 0x000ea20000008800 */
[----:B------:R-:W-:Y:S01]  /*2ea0*/  UMOV UR4, 0x400 ;  /* 0x0000040000047882 */ /* 0x000fe20000000000 */
[----:B------:R-:W-:-:S06]  /*2eb0*/  NOP ;  /* 0x0000000000007918 */ /* 0x000fcc0000000000 */
[----:B------:R-:W-:Y:S06]  /*2ec0*/  BAR.ARV 0x6, 0xa0 ;  /* 0x0182800000007b1d */ /* 0x000fec0000002000 */
[----:B------:R-:W4:Y:S01]  /*2ed0*/  LDCU UR7, c[0x0][0x38c] ;  /* 0x00007180ff0777ac */ /* 0x000f220008000800 */
[----:B------:R-:W-:Y:S01]  /*2ee0*/  IMAD.MOV.U32 R11, RZ, RZ, 0x1 ;  /* 0x00000001ff0b7424 */ /* 0x000fe200078e00ff */
[----:B------:R-:W-:Y:S01]  /*2ef0*/  CS2R R8, SRZ ;  /* 0x0000000000087805 */ /* 0x000fe2000001ff00 */
[----:B------:R-:W-:Y:S01]  /*2f00*/  IMAD.MOV.U32 R10, RZ, RZ, RZ ;  /* 0x000000ffff0a7224 */ /* 0x000fe200078e00ff */
[----:B------:R-:W3:Y:S01]  /*2f10*/  LDCU UR6, c[0x0][0x38c] ;  /* 0x00007180ff0677ac */ /* 0x000ee20008000800 */
[----:B------:R-:W-:Y:S01]  /*2f20*/  UMOV UR15, URZ ;  /* 0x000000ff000f7c82 */ /* 0x000fe20008000000 */
[----:B------:R-:W-:Y:S01]  /*2f30*/  UMOV UR14, URZ ;  /* 0x000000ff000e7c82 */ /* 0x000fe20008000000 */
[----:B--2---:R-:W-:Y:S01]  /*2f40*/  ULEA UR5, UR5, UR4, 0x18 ;  /* 0x0000000405057291 */ /* 0x004fe2000f8ec0ff */
[----:B------:R-:W-:Y:S01]  /*2f50*/  UMOV UR32, 0x0 ;  /* 0x0000000000207882 */ /* 0x000fe20000000000 */
[----:B------:R-:W-:-:S02]  /*2f60*/  UMOV UR33, 0x4100010 ;  /* 0x0410001000217882 */ /* 0x000fc40000000000 */
[----:B------:R-:W-:Y:S02]  /*2f70*/  UIADD3 UR9, UPT, UPT, UR5, 0x3400, URZ ;  /* 0x0000340005097890 */ /* 0x000fe4000fffe0ff */
[----:B------:R-:W-:Y:S02]  /*2f80*/  UIADD3 UR10, UPT, UPT, UR5, 0x17400, URZ ;  /* 0x00017400050a7890 */ /* 0x000fe4000fffe0ff */
[----:B----4-:R-:W-:Y:S01]  /*2f90*/  UIADD3 UR7, UPT, UPT, UR7, 0x7f, URZ ;  /* 0x0000007f07077890 */ /* 0x010fe2000fffe0ff */
[----:B-1----:R-:W1:Y:S01]  /*2fa0*/  LDS R0, [UR5+0x140] ;  /* 0x00014005ff007984 */ /* 0x002e620008000800 */
[----:B------:R-:W-:Y:S02]  /*2fb0*/  USHF.R.U32.HI UR9, URZ, 0x4, UR9 ;  /* 0x00000004ff097899 */ /* 0x000fe40008011609 */
[----:B------:R-:W-:Y:S02]  /*2fc0*/  USHF.R.S32.HI UR4, URZ, 0x1f, UR7 ;  /* 0x0000001fff047899 */ /* 0x000fe40008011407 */
[----:B------:R-:W-:-:S02]  /*2fd0*/  USHF.R.U32.HI UR10, URZ, 0x4, UR10 ;  /* 0x00000004ff0a7899 */ /* 0x000fc4000801160a */
[----:B------:R-:W-:Y:S02]  /*2fe0*/  ULEA.HI UR4, UR4, UR7, URZ, 0x7 ;  /* 0x0000000704047291 */ /* 0x000fe4000f8f38ff */
[----:B------:R-:W-:Y:S02]  /*2ff0*/  ULOP3.LUT UR9, UR9, 0x3fff, URZ, 0xc0, !UPT ;  /* 0x00003fff09097892 */ /* 0x000fe4000f8ec0ff */
[----:B------:R-:W-:Y:S02]  /*3000*/  USHF.R.S32.HI UR4, URZ, 0x7, UR4 ;  /* 0x00000007ff047899 */ /* 0x000fe40008011404 */
[----:B------:R-:W-:Y:S02]  /*3010*/  ULOP3.LUT UR10, UR10, 0x3fff, URZ, 0xc0, !UPT ;  /* 0x00003fff0a0a7892 */ /* 0x000fe4000f8ec0ff */
[----:B------:R-:W-:Y:S01]  /*3020*/  UISETP.LT.AND UP0, UPT, UR4, 0x1, UPT ;  /* 0x000000010400788c */ /* 0x000fe2000bf01270 */
[----:B------:R-:W-:Y:S01]  /*3030*/  UMOV UR30, 0x0 ;  /* 0x00000000001e7882 */ /* 0x000fe20000000000 */
[----:B------:R-:W-:-:S02]  /*3040*/  UMOV UR31, 0x4100010 ;  /* 0x04100010001f7882 */ /* 0x000fc40000000000 */
[----:B------:R-:W-:Y:S01]  /*3050*/  USEL UR8, UR4, 0x1, !UP0 ;  /* 0x0000000104087887 */ /* 0x000fe2000c000000 */
[----:B------:R-:W-:Y:S01]  /*3060*/  UMOV UR28, 0x0 ;  /* 0x00000000001c7882 */ /* 0x000fe20000000000 */
[----:B------:R-:W-:Y:S01]  /*3070*/  UMOV UR29, 0x4100010 ;  /* 0x04100010001d7882 */ /* 0x000fe20000000000 */
[----:B------:R-:W-:Y:S01]  /*3080*/  UMOV UR26, 0x0 ;  /* 0x00000000001a7882 */ /* 0x000fe20000000000 */
[----:B------:R-:W-:Y:S01]  /*3090*/  UMOV UR27, 0x4100010 ;  /* 0x04100010001b7882 */ /* 0x000fe20000000000 */
[----:B------:R-:W-:Y:S01]  /*30a0*/  UMOV UR24, 0x0 ;  /* 0x0000000000187882 */ /* 0x000fe20000000000 */
[----:B------:R-:W-:Y:S01]  /*30b0*/  UMOV UR25, 0x4100010 ;  /* 0x0410001000197882 */ /* 0x000fe20000000000 */
[----:B------:R-:W-:Y:S01]  /*30c0*/  UMOV UR22, 0x0 ;  /* 0x0000000000167882 */ /* 0x000fe20000000000 */
[----:B------:R-:W-:Y:S01]  /*30d0*/  UMOV UR23, 0x4100010 ;  /* 0x0410001000177882 */ /* 0x000fe20000000000 */
[----:B------:R-:W-:Y:S02]  /*30e0*/  ULOP3.LUT UR9, UR9, 0x10000, URZ, 0xfc, !UPT ;  /* 0x0001000009097892 */ /* 0x000fe4000f8efcff */
[----:B------:R-:W-:-:S02]  /*30f0*/  ULOP3.LUT UR10, UR10, 0x10000, URZ, 0xfc, !UPT ;  /* 0x000100000a0a7892 */ /* 0x000fc4000f8efcff */
[----:B------:R-:W-:Y:S02]  /*3100*/  UIADD3 UR8, UPT, UPT, -UR8, URZ, URZ ;  /* 0x000000ff08087290 */ /* 0x000fe4000fffe1ff */
[----:B---3--:R-:W-:Y:S01]  /*3110*/  UISETP.GE.AND UP3, UPT, UR6, 0x1, UPT ;  /* 0x000000010600788c */ /* 0x008fe2000bf66270 */
[----:B------:R-:W-:Y:S01]  /*3120*/  UMOV UR20, 0x0 ;  /* 0x0000000000147882 */ /* 0x000fe20000000000 */
[----:B------:R-:W-:Y:S01]  /*3130*/  UMOV UR21, 0x4100010 ;  /* 0x0410001000157882 */ /* 0x000fe20000000000 */
[----:B------:R-:W-:Y:S01]  /*3140*/  UMOV UR18, 0x0 ;  /* 0x0000000000127882 */ /* 0x000fe20000000000 */
[----:B-1----:R-:W-:Y:S01]  /*3150*/  R2UR UR16, R0 ;  /* 0x00000000001072ca */ /* 0x002fe200000e0000 */
[----:B------:R-:W-:-:S14]  /*3160*/  UMOV UR19, 0x4100010 ;  /* 0x0410001000137882 */ /* 0x000fdc0000000000 */
.L_x_60:
[----:B------:R-:W-:Y:S02]  /*3170*/  LEA R0, R10, UR5, 0x3 ;  /* 0x000000050a007c11 */ /* 0x000fe4000f8e18ff */
[----:B------:R-:W-:Y:S02]  /*3180*/  SHF.L.U32 R2, R9, 0x1f, RZ ;  /* 0x0000001f09027819 */ /* 0x000fe400000006ff */
[----:B------:R-:W-:Y:S01]  /*3190*/  PLOP3.LUT P0, PT, PT, PT, UP3, 0x80, 0x8 ;  /* 0x000000000008781c */ /* 0x000fe20003f0f038 */
[----:B------:R-:W-:Y:S01]  /*31a0*/  VIADD R3, R0, 0xa0 ;  /* 0x000000a000037836 */ /* 0x000fe20000000000 */
[----:B-1----:R-:W1:Y:S02]  /*31b0*/  SYNCS.PHASECHK.TRANS64.TRYWAIT P1, [R0+URZ+0x90], R2 ;  /* 0x00009002000075a7 */ /* 0x002e6400080211ff */
[----:B-1-3--:R-:W-:Y:S09]  /*31c0*/  @!P1 BRA `(.L_x_54) ;  /* 0x0000004000e89947 */ /* 0x00aff20003800000 */
.L_x_133:
[----:B------:R-:W-:Y:S01]  /*31d0*/  LEA R4, R10, UR5, 0x4 ;  /* 0x000000050a047c11 */ /* 0x000fe2000f8e20ff */
[----:B------:R-:W-:Y:S01]  /*31e0*/  @UP3 ULEA UR7, UR14, UR5, 0x3 ;  /* 0x000000050e073291 */ /* 0x000fe2000f8e18ff */
[----:B------:R-:W-:Y:S01]  /*31f0*/  PLOP3.LUT P2, PT, PT, PT, PT, 0x80, 0x8 ;  /* 0x000000000008781c */ /* 0x000fe20003f4f070 */
[----:B------:R-:W-:Y:S01]  /*3200*/  ULEA UR6, UR15, UR5, 0x3 ;  /* 0x000000050f067291 */ /* 0x000fe2000f8e18ff */
[----:B------:R-:W-:Y:S01]  /*3210*/  PRMT R3, RZ, 0x654, R3 ;  /* 0x00000654ff037816 */ /* 0x000fe20000000003 */
[----:B------:R-:W-:Y:S01]  /*3220*/  ULEA.HI UR11, UR15, UR15, URZ, 0x1 ;  /* 0x0000000f0f0b7291 */ /* 0x000fe2000f8f08ff */
[----:B------:R-:W2:Y:S01]  /*3230*/  LDS.128 R4, [R4+0x120] ;  /* 0x0001200004047984 */ /* 0x000ea20000000c00 */
[----:B-1----:R-:W-:Y:S02]  /*3240*/  @P0 SHF.L.U32 R2, R8, 0x1f, RZ ;  /* 0x0000001f08020819 */ /* 0x002fe400000006ff */
[----:B------:R-:W-:Y:S01]  /*3250*/  SHF.L.U32 R0, R11, 0x1f, RZ ;  /* 0x0000001f0b007819 */ /* 0x000fe200000006ff */
[----:B------:R-:W-:Y:S01]  /*3260*/  @!PT LDS RZ, [RZ] ;  /* 0x00000000fffff984 */ /* 0x000fe20000000800 */
[----:B------:R-:W-:Y:S01]  /*3270*/  @!PT LDS RZ, [RZ] ;  /* 0x00000000fffff984 */ /* 0x000fe20000000800 */
[----:B------:R-:W-:Y:S01]  /*3280*/  @!PT LDS RZ, [RZ] ;  /* 0x00000000fffff984 */ /* 0x000fe20000000800 */
[----:B------:R-:W-:Y:S01]  /*3290*/  @!PT LDS RZ, [RZ] ;  /* 0x00000000fffff984 */ /* 0x000fe20000000800 */
[----:B------:R1:W-:Y:S06]  /*32a0*/  MEMBAR.ALL.CTA ;  /* 0x0000000000007992 */ /* 0x0003ec0000008000 */
[----:B-1----:R-:W1:Y:S02]  /*32b0*/  FENCE.VIEW.ASYNC.S ;  /* 0x00000000000073c6 */ /* 0x002e640000000000 */
[----:B-1----:R1:W-:Y:S01]  /*32c0*/  SYNCS.ARRIVE.TRANS64.RED.A1T0 RZ, [R3+URZ], RZ ;  /* 0x000000ff03ff79a7 */ /* 0x0023e200081004ff */
[----:B------:R1:W3:Y:S01]  /*32d0*/  @P0 SYNCS.PHASECHK.TRANS64.TRYWAIT P2, [UR7], R2 ;  /* 0x00000002ff0005a7 */ /* 0x0002e20008041107 */
[----:B------:R-:W-:-:S02]  /*32e0*/  USHF.L.U32 UR7, UR11, 0x5, URZ ;  /* 0x000000050b077899 */ /* 0x000fc400080006ff */
[----:B------:R-:W-:Y:S01]  /*32f0*/  ULOP3.LUT UR11, UR11, 0xffe, URZ, 0xc0, !UPT ;  /* 0x00000ffe0b0b7892 */ /* 0x000fe2000f8ec0ff */
[----:B--2---:R-:W-:Y:S01]  /*3300*/  LOP3.LUT P1, RZ, R6, 0x1, RZ, 0xc0, !PT ;  /* 0x0000000106ff7812 */ /* 0x004fe2000782c0ff */
[----:B------:R-:W-:Y:S02]  /*3310*/  ULOP3.LUT UR7, UR7, 0xffffffc0, URZ, 0xc0, !UPT ;  /* 0xffffffc007077892 */ /* 0x000fe4000f8ec0ff */
[----:B------:R-:W-:Y:S02]  /*3320*/  UIADD3 UR11, UPT, UPT, -UR11, UR15, URZ ;  /* 0x0000000f0b0b7290 */ /* 0x000fe4000fffe1ff */
[----:B------:R-:W-:-:S04]  /*3330*/  UIADD3 UR7, UPT, UPT, UR16, UR7, URZ ;  /* 0x0000000710077290 */ /* 0x000fc8000fffe0ff */
[----:B------:R-:W-:Y:S01]  /*3340*/  ULEA UR7, UR11, UR7, 0x14 ;  /* 0x000000070b077291 */ /* 0x000fe2000f8ea0ff */
[----:B------:R-:W2:Y:S02]  /*3350*/  SYNCS.PHASECHK.TRANS64.TRYWAIT P0, [UR6+0xd0], R0 ;  /* 0x0000d000ff0075a7 */ /* 0x000ea40008001106 */
[----:B-123--:R-:W-:Y:S09]  /*3360*/  @!P0 BRA `(.L_x_55) ;  /* 0x0000004000948947 */ /* 0x00eff20003800000 */
.L_x_135:
[----:B------:R-:W-:Y:S01]  /*3370*/  IADD3 R10, PT, PT, R10, 0x1, RZ ;  /* 0x000000010a0a7810 */ /* 0x000fe20007ffe0ff */
[----:B------:R-:W-:Y:S06]  /*3380*/  BRA.U !UP3, `(.L_x_56) ;  /* 0x000000050b107547 */ /* 0x000fec000b800000 */
[----:B------:R-:W-:Y:S01]  /*3390*/  UPLOP3.LUT UP4, UPT, UPT, UPT, UPT, 0x40, 0x4 ;  /* 0x000000000004789c */ /* 0x000fe20003f8e870 */
[----:B------:R-:W-:Y:S01]  /*33a0*/  UMOV UR13, UR8 ;  /* 0x00000008000d7c82 */ /* 0x000fe20008000000 */
[----:B------:R-:W-:Y:S01]  /*33b0*/  UMOV UR12, UR4 ;  /* 0x00000004000c7c82 */ /* 0x000fe20008000000 */
[----:B------:R-:W-:-:S08]  /*33c0*/  UMOV UR17, UR14 ;  /* 0x0000000e00117c82 */ /* 0x000fd00008000000 */
.L_x_59:
[----:B------:R-:W-:Y:S02]  /*33d0*/  UIADD3 UR13, UPT, UPT, UR13, 0x1, URZ ;  /* 0x000000010d0d7890 */ /* 0x000fe4000fffe0ff */
[----:B--2---:R-:W-:Y:S02]  /*33e0*/  ULEA UR11, UR17, UR5, 0x3 ;  /* 0x00000005110b7291 */ /* 0x004fe4000f8e18ff */
[----:B------:R-:W-:Y:S01]  /*33f0*/  UISETP.NE.AND UP0, UPT, UR13, URZ, UPT ;  /* 0x000000ff0d00728c */ /* 0x000fe2000bf05270 */
[----:B---3--:R-:W-:Y:S10]  /*3400*/  @P2 BRA `(.L_x_57) ;  /* 0x00000000000c2947 */ /* 0x008ff40003800000 */
[----:B-1----:R-:W-:Y:S04]  /*3410*/  SHF.L.U32 R2, R8, 0x1f, RZ ;  /* 0x0000001f08027819 */ /* 0x002fe800000006ff */
[----:B------:R-:W1:Y:S02]  /*3420*/  SYNCS.PHASECHK.TRANS64.TRYWAIT P0, [UR11], R2 ;  /* 0x00000002ff0075a7 */ /* 0x000e64000800110b */
[----:B-1----:R-:W-:Y:S05]  /*3430*/  @!P0 BRA `(.L_x_58) ;  /* 0x0000004000788947 */ /* 0x002fea0003800000 */
.L_x_57:
[----:B------:R-:W-:Y:S01]  /*3440*/  UISETP.NE.AND UP1, UPT, UR12, 0x1, UPT ;  /* 0x000000010c00788c */ /* 0x000fe2000bf25270 */
[----:B------:R-:W-:Y:S01]  /*3450*/  PLOP3.LUT P2, PT, PT, PT, PT, 0x80, 0x8 ;  /* 0x000000000008781c */ /* 0x000fe20003f4f070 */
[----:B------:R-:W-:Y:S02]  /*3460*/  UIADD3 UR14, UPT, UPT, UR17, 0x1, URZ ;  /* 0x00000001110e7890 */ /* 0x000fe4000fffe0ff */
[----:B------:R-:W-:Y:S02]  /*3470*/  ULEA UR64, UR17, UR10, 0xa ;  /* 0x0000000a11407291 */ /* 0x000fe4000f8e50ff */
[----:B------:R-:W-:Y:S01]  /*3480*/  UISETP.NE.AND UP2, UPT, UR14, 0x5, UPT ;  /* 0x000000050e00788c */ /* 0x000fe2000bf45270 */
[----:B------:R-:W-:Y:S01]  /*3490*/  PLOP3.LUT P0, PT, PT, PT, UP1, 0x80, 0x8 ;  /* 0x000000000008781c */ /* 0x000fe20003f0f018 */
[----:B------:R-:W-:Y:S02]  /*34a0*/  ULEA UR62, UR17, UR9, 0xa ;  /* 0x00000009113e7291 */ /* 0x000fe4000f8e50ff */
[----:B------:R-:W-:Y:S02]  /*34b0*/  USEL UR35, URZ, 0x1, UP2 ;  /* 0x00000001ff237887 */ /* 0x000fe40009000000 */
[----:B------:R-:W-:Y:S02]  /*34c0*/  USEL UR14, UR14, URZ, UP2 ;  /* 0x000000ff0e0e7287 */ /* 0x000fe40009000000 */
[----:B------:R-:W-:Y:S02]  /*34d0*/  UIADD3 UR60, UPT, UPT, UR64, 0x2, URZ ;  /* 0x00000002403c7890 */ /* 0x000fe4000fffe0ff */
[----:B------:R-:W-:Y:S01]  /*34e0*/  @UP1 ULEA UR34, UR14, UR5, 0x3 ;  /* 0x000000050e221291 */ /* 0x000fe2000f8e18ff */
[----:B------:R-:W-:Y:S01]  /*34f0*/  LOP3.LUT R8, R8, UR35, RZ, 0x3c, !PT ;  /* 0x0000002308087c12 */ /* 0x000fe2000f8e3cff */
[----:B------:R-:W-:Y:S02]  /*3500*/  UIADD3 UR58, UPT, UPT, UR62, 0x2, URZ ;  /* 0x000000023e3a7890 */ /* 0x000fe4000fffe0ff */
[----:B------:R-:W-:Y:S01]  /*3510*/  UIADD3 UR56, UPT, UPT, UR64, 0x4, URZ ;  /* 0x0000000440387890 */ /* 0x000fe2000fffe0ff */
[----:B-1----:R-:W-:Y:S01]  /*3520*/  @P0 SHF.L.U32 R0, R8, 0x1f, RZ ;  /* 0x0000001f08000819 */ /* 0x002fe200000006ff */
[----:B------:R-:W-:Y:S02]  /*3530*/  UIADD3 UR54, UPT, UPT, UR62, 0x4, URZ ;  /* 0x000000043e367890 */ /* 0x000fe4000fffe0ff */
[----:B------:R-:W-:Y:S01]  /*3540*/  UIADD3 UR52, UPT, UPT, UR64, 0x6, URZ ;  /* 0x0000000640347890 */ /* 0x000fe2000fffe0ff */
[----:B------:R2:W3:Y:S01]  /*3550*/  @P0 SYNCS.PHASECHK.TRANS64.TRYWAIT P2, [UR34], R0 ;  /* 0x00000000ff0005a7 */ /* 0x0004e20008041122 */
[----:B------:R-:W-:Y:S02]  /*3560*/  UIADD3 UR50, UPT, UPT, UR62, 0x6, URZ ;  /* 0x000000063e327890 */ /* 0x000fe4000fffe0ff */
        /* <DEDUP_REMOVED lines=9> */
[----:B------:R-:W-:Y:S01]  /*3600*/  UIADD3 UR12, UPT, UPT, UR12, -0x1, URZ ;  /* 0xffffffff0c0c7890 */ /* 0x000fe2000fffe0ff */
[----:B------:R-:W-:Y:S01]  /*3610*/  UMOV UR65, 0x40004040 ;  /* 0x4000404000417882 */ /* 0x000fe20000000000 */
[----:B------:R-:W-:Y:S01]  /*3620*/  UMOV UR63, 0x40004040 ;  /* 0x40004040003f7882 */ /* 0x000fe20000000000 */
[----:B------:R-:W-:Y:S01]  /*3630*/  UMOV UR61, 0x40004040 ;  /* 0x40004040003d7882 */ /* 0x000fe20000000000 */
[----:B------:R2:W-:Y:S01]  /*3640*/  UTCHMMA gdesc[UR62], gdesc[UR64], tmem[UR7], tmem[UR32], idesc[UR33], UP4 ;  /* 0x00ff20403e0075ea */ /* 0x0005e2000a000007 */
[----:B------:R-:W-:Y:S01]  /*3650*/  UPLOP3.LUT UP4, UPT, UPT, UPT, UPT, 0x80, 0x8 ;  /* 0x000000000008789c */ /* 0x000fe20003f8f070 */
[----:B------:R-:W-:Y:S01]  /*3660*/  UMOV UR59, 0x40004040 ;  /* 0x40004040003b7882 */ /* 0x000fe20000000000 */
[----:B------:R-:W-:Y:S01]  /*3670*/  UMOV UR57, 0x40004040 ;  /* 0x4000404000397882 */ /* 0x000fe20000000000 */
[----:B------:R2:W-:Y:S01]  /*3680*/  UTCHMMA gdesc[UR58], gdesc[UR60], tmem[UR7], tmem[UR30], idesc[UR31], UPT ;  /* 0x00ff1e3c3a0075ea */ /* 0x0005e2000b800007 */
        /* <DEDUP_REMOVED lines=14> */
[----:B------:R-:W-:Y:S01]  /*3770*/  UMOV UR35, 0x40004040 ;  /* 0x4000404000237882 */ /* 0x000fe20000000000 */
[----:B------:R2:W-:Y:S01]  /*3780*/  UTCHMMA gdesc[UR38], gdesc[UR40], tmem[UR7], tmem[UR20], idesc[UR21], UPT ;  /* 0x00ff1428260075ea */ /* 0x0005e2000b800007 */
[----:B------:R2:W-:Y:S01]  /*3790*/  UTCHMMA gdesc[UR34], gdesc[UR36], tmem[UR7], tmem[UR18], idesc[UR19], UPT ;  /* 0x00ff1224220075ea */ /* 0x0005e2000b800007 */
[----:B------:R2:W-:Y:S01]  /*37a0*/  UTCBAR [UR11], URZ ;  /* 0x000000ff0b0073e9 */ /* 0x0005e200080000ff */
[----:B------:R-:W-:Y:S01]  /*37b0*/  UMOV UR17, UR14 ;  /* 0x0000000e00117c82 */ /* 0x000fe20008000000 */
[----:B------:R-:W-:Y:S05]  /*37c0*/  BRA.U UP0, `(.L_x_59) ;  /* 0xfffffffd00007547 */ /* 0x000fea000b83ffff */
.L_x_56:
[----:B------:R-:W-:Y:S01]  /*37d0*/  UIADD3 UR15, UPT, UPT, UR15, 0x1, URZ ;  /* 0x000000010f0f7890 */ /* 0x000fe2000fffe0ff */
[C---:B------:R-:W-:Y:S01]  /*37e0*/  ISETP.NE.AND P0, PT, R10.reuse, 0x2, PT ;  /* 0x000000020a00780c */ /* 0x040fe20003f05270 */
[----:B--2---:R-:W-:Y:S02]  /*37f0*/  UIADD3 UR7, UPT, UPT, UR6, 0xb0, URZ ;  /* 0x000000b006077890 */ /* 0x004fe4000fffe0ff */
[----:B------:R-:W-:Y:S01]  /*3800*/  UISETP.NE.AND UP0, UPT, UR15, 0x4, UPT ;  /* 0x000000040f00788c */ /* 0x000fe2000bf05270 */
[----:B-1----:R-:W-:Y:S02]  /*3810*/  SEL R0, RZ, 0x1, P0 ;  /* 0x00000001ff007807 */ /* 0x002fe40000000000 */
[----:B------:R-:W-:Y:S01]  /*3820*/  SEL R10, R10, RZ, P0 ;  /* 0x000000ff0a0a7207 */ /* 0x000fe20000000000 */
[----:B------:R-:W-:Y:S01]  /*3830*/  USEL UR6, URZ, 0x1, UP0 ;  /* 0x00000001ff067887 */ /* 0x000fe20008000000 */
[----:B------:R-:W-:Y:S01]  /*3840*/  LOP3.LUT R9, R9, R0, RZ, 0x3c, !PT ;  /* 0x0000000009097212 */ /* 0x000fe200078e3cff */
[----:B------:R-:W-:Y:S01]  /*3850*/  USEL UR15, UR15, URZ, UP0 ;  /* 0x000000ff0f0f7287 */ /* 0x000fe20008000000 */
[----:B------:R1:W-:Y:S03]  /*3860*/  UTCBAR [UR7], URZ ;  /* 0x000000ff070073e9 */ /* 0x0003e600080000ff */
[----:B------:R-:W-:Y:S01]  /*3870*/  LOP3.LUT R11, R11, UR6, RZ, 0x3c, !PT ;  /* 0x000000060b0b7c12 */ /* 0x000fe2000f8e3cff */
[----:B------:R-:W-:Y:S07]  /*3880*/  @P1 BRA `(.L_x_60) ;  /* 0xfffffff800381947 */ /* 0x000fee000383ffff */
[----:B------:R-:W2:Y:S01]  /*3890*/  S2UR UR4, SR_CgaCtaId ;  /* 0x00000000000479c3 */ /* 0x000ea20000008800 */
[----:B------:R-:W-:Y:S01]  /*38a0*/  ELECT P0, URZ, PT ;  /* 0x0000000000ff782f */ /* 0x000fe20003800000 */
[----:B------:R-:W-:Y:S01]  /*38b0*/  IMAD.MOV.U32 R0, RZ, RZ, 0x1 ;  /* 0x00000001ff007424 */ /* 0x000fe200078e00ff */
[----:B------:R-:W-:Y:S01]  /*38c0*/  UIADD3 UR5, UPT, UPT, UR5, 0xd0, URZ ;  /* 0x000000d005057890 */ /* 0x000fe2000fffe0ff */
[----:B------:R-:W-:Y:S01]  /*38d0*/  SHF.L.U32 R2, R11, 0x1f, RZ ;  /* 0x0000001f0b027819 */ /* 0x000fe200000006ff */
[----:B------:R-:W-:-:S03]  /*38e0*/  UMOV UR6, 0x40 ;  /* 0x0000004000067882 */ /* 0x000fc60000000000 */
[----:B------:R-:W-:Y:S01]  /*38f0*/  UVIRTCOUNT.DEALLOC.SMPOOL 0x80 ;  /* 0x000000800000784c */ /* 0x000fe20000000000 */
[----:B--2---:R-:W-:Y:S02]  /*3900*/  ULEA UR4, UR4, UR6, 0x18 ;  /* 0x0000000604047291 */ /* 0x004fe4000f8ec0ff */
[----:B------:R-:W-:-:S07]  /*3910*/  ULEA UR6, UR15, UR5, 0x3 ;  /* 0x000000050f067291 */ /* 0x000fce000f8e18ff */
[----:B------:R2:W-:Y:S02]  /*3920*/  @P0 STS.U8 [UR4+0x1c], R0 ;  /* 0x00001c00ff000988 */ /* 0x0005e40008000004 */
[----:B------:R-:W4:Y:S02]  /*3930*/  SYNCS.PHASECHK.TRANS64.TRYWAIT P0, [UR6], R2 ;  /* 0x00000002ff0075a7 */ /* 0x000f240008001106 */
[----:B--2-4-:R-:W-:Y:S05]  /*3940*/  @!P0 BRA `(.L_x_61) ;  /* 0x0000003c004c8947 */ /* 0x014fea0003800000 */
.L_x_138:
[----:B-1----:R-:W-:-:S04]  /*3950*/  UIADD3 UR7, UPT, UPT, UR15, 0x1, URZ ;  /* 0x000000010f077890 */ /* 0x002fc8000fffe0ff */
[----:B------:R-:W-:-:S04]  /*3960*/  UISETP.NE.AND UP0, UPT, UR7, 0x4, UPT ;  /* 0x000000040700788c */ /* 0x000fc8000bf05270 */
[----:B------:R-:W-:Y:S02]  /*3970*/  USEL UR8, URZ, 0x1, UP0 ;  /* 0x00000001ff087887 */ /* 0x000fe40008000000 */
[----:B------:R-:W-:-:S04]  /*3980*/  USEL UR7, UR7, URZ, UP0 ;  /* 0x000000ff07077287 */ /* 0x000fc80008000000 */
[----:B------:R-:W-:Y:S01]  /*3990*/  ULEA UR6, UR7, UR5, 0x3 ;  /* 0x0000000507067291 */ /* 0x000fe2000f8e18ff */
[----:B--2---:R-:W-:-:S04]  /*39a0*/  LOP3.LUT R2, R11, UR8, RZ, 0x3c, !PT ;  /* 0x000000080b027c12 */ /* 0x004fc8000f8e3cff */
[----:B------:R-:W-:-:S04]  /*39b0*/  SHF.L.U32 R3, R2, 0x1f, RZ ;  /* 0x0000001f02037819 */ /* 0x000fc800000006ff */
[----:B------:R-:W1:Y:S02]  /*39c0*/  SYNCS.PHASECHK.TRANS64.TRYWAIT P0, [UR6], R3 ;  /* 0x00000003ff0075a7 */ /* 0x000e640008001106 */
[----:B-1----:R-:W-:Y:S05]  /*39d0*/  @!P0 BRA `(.L_x_62) ;  /* 0x0000003c00408947 */ /* 0x002fea0003800000 */
.L_x_140:
        /* <DEDUP_REMOVED lines=9> */
.L_x_142:
[----:B------:R-:W-:-:S04]  /*3a70*/  UIADD3 UR7, UPT, UPT, UR7, 0x1, URZ ;  /* 0x0000000107077890 */ /* 0x000fc8000fffe0ff */
[----:B------:R-:W-:-:S04]  /*3a80*/  UISETP.NE.AND UP0, UPT, UR7, 0x4, UPT ;  /* 0x000000040700788c */ /* 0x000fc8000bf05270 */
[----:B------:R-:W-:Y:S02]  /*3a90*/  USEL UR6, URZ, 0x1, UP0 ;  /* 0x00000001ff067887 */ /* 0x000fe40008000000 */
[----:B------:R-:W-:-:S04]  /*3aa0*/  USEL UR7, UR7, URZ, UP0 ;  /* 0x000000ff07077287 */ /* 0x000fc80008000000 */
[----:B------:R-:W-:Y:S01]  /*3ab0*/  ULEA UR7, UR7, UR5, 0x3 ;  /* 0x0000000507077291 */ /* 0x000fe2000f8e18ff */
[----:B------:R-:W-:-:S04]  /*3ac0*/  LOP3.LUT R2, R2, UR6, RZ, 0x3c, !PT ;  /* 0x0000000602027c12 */ /* 0x000fc8000f8e3cff */
[----:B------:R-:W-:-:S04]  /*3ad0*/  SHF.L.U32 R2, R2, 0x1f, RZ ;  /* 0x0000001f02027819 */ /* 0x000fc800000006ff */
[----:B------:R-:W2:Y:S02]  /*3ae0*/  SYNCS.PHASECHK.TRANS64.TRYWAIT P0, [UR7], R2 ;  /* 0x00000002ff0075a7 */ /* 0x000ea40008001107 */
[----:B--2---:R-:W-:Y:S05]  /*3af0*/  @!P0 BRA `(.L_x_64) ;  /* 0x0000003c00288947 */ /* 0x004fea0003800000 */
.L_x_144:
[----:B------:R-:W-:Y:S01]  /*3b00*/  NOP ;  /* 0x0000000000007918 */ /* 0x000fe20000000000 */
[----:B-1----:R-:W1:Y:S01]  /*3b10*/  LDS R0, [UR4+0x14] ;  /* 0x00001404ff007984 */ /* 0x002e620008000800 */
[----:B------:R-:W-:Y:S01]  /*3b20*/  ULOP3.LUT UR6, UR16, 0xffff, URZ, 0xc0, !UPT ;  /* 0x0000ffff10067892 */ /* 0x000fe2000f8ec0ff */
[----:B------:R-:W-:Y:S01]  /*3b30*/  UMOV UR8, 0xffff ;  /* 0x0000ffff00087882 */ /* 0x000fe20000000000 */
[----:B------:R-:W-:Y:S02]  /*3b40*/  UMOV UR5, 0x1 ;  /* 0x0000000100057882 */ /* 0x000fe40000000000 */
[----:B------:R-:W-:-:S04]  /*3b50*/  USHF.R.U32.HI UR6, URZ, 0x5, UR6 ;  /* 0x00000005ff067899 */ /* 0x000fc80008011606 */
[----:B------:R-:W-:Y:S02]  /*3b60*/  USHF.L.U32 UR8, UR8, UR6, URZ ;  /* 0x0000000608087299 */ /* 0x000fe400080006ff */
[----:B------:R-:W-:-:S04]  /*3b70*/  USHF.L.U32 UR5, UR5, UR6, URZ ;  /* 0x0000000605057299 */ /* 0x000fc800080006ff */
[----:B-1----:R-:W-:-:S04]  /*3b80*/  LOP3.LUT R0, R0, UR8, RZ, 0xc0, !PT ;  /* 0x0000000800007c12 */ /* 0x002fc8000f8ec0ff */
[----:B------:R-:W-:-:S13]  /*3b90*/  ISETP.NE.AND P0, PT, R0, UR8, PT ;  /* 0x0000000800007c0c */ /* 0x000fda000bf05270 */
[----:B------:R-:W-:Y:S05]  /*3ba0*/  @P0 BRA `(.L_x_65) ;  /* 0x0000000000580947 */ /* 0x000fea0003800000 */
[----:B------:R-:W1:Y:S02]  /*3bb0*/  LDS R0, [UR4+0x18] ;  /* 0x00001804ff007984 */ /* 0x000e640008000800 */
[----:B-1----:R-:W-:-:S04]  /*3bc0*/  LOP3.LUT R0, R0, UR5, RZ, 0xc0, !PT ;  /* 0x0000000500007c12 */ /* 0x002fc8000f8ec0ff */
[----:B------:R-:W-:-:S13]  /*3bd0*/  ISETP.NE.AND P0, PT, R0, UR5, PT ;  /* 0x0000000500007c0c */ /* 0x000fda000bf05270 */
[----:B------:R-:W-:Y:S05]  /*3be0*/  @P0 BRA `(.L_x_66) ;  /* 0x00000000003c0947 */ /* 0x000fea0003800000 */
[----:B------:R-:W1:Y:S01]  /*3bf0*/  S2R R2, SR_LANEID ;  /* 0x0000000000027919 */ /* 0x000e620000000000 */
[----:B------:R-:W-:Y:S01]  /*3c00*/  ULOP3.LUT UR8, URZ, UR8, URZ, 0x33, !UPT ;  /* 0x00000008ff087292 */ /* 0x000fe2000f8e33ff */
[----:B------:R-:W-:Y:S02]  /*3c10*/  VOTEU.ANY UR7, UPT, PT ;  /* 0x0000000000077886 */ /* 0x000fe400038e0100 */
[----:B------:R-:W-:-:S03]  /*3c20*/  UFLO.U32 UR7, UR7 ;  /* 0x00000007000772bd */ /* 0x000fc600080e0000 */
[----:B------:R-:W-:-:S04]  /*3c30*/  IMAD.U32 R0, RZ, RZ, UR8 ;  /* 0x00000008ff007e24 */ /* 0x000fc8000f8e00ff */
[----:B------:R2:W4:Y:S02]  /*3c40*/  REDUX UR6, R0 ;  /* 0x00000000000673c4 */ /* 0x0005240000000000 */
[----:B------:R1:W-:Y:S02]  /*3c50*/  UTCATOMSWS.AND URZ, UR8 ;  /* 0x0000000800ff79e3 */ /* 0x0003e40008000000 */
[----:B-1----:R-:W-:Y:S02]  /*3c60*/  ISETP.EQ.U32.AND P0, PT, R2, UR7, PT ;  /* 0x0000000702007c0c */ /* 0x002fe4000bf02070 */
[----:B--2---:R-:W-:Y:S02]  /*3c70*/  LOP3.LUT R0, RZ, UR5, RZ, 0x33, !PT ;  /* 0x00000005ff007c12 */ /* 0x004fe4000f8e33ff */
[----:B----4-:R-:W-:Y:S02]  /*3c80*/  MOV R2, UR6 ;  /* 0x0000000600027c02 */ /* 0x010fe40008000f00 */
[----:B------:R-:W1:Y:S07]  /*3c90*/  REDUX UR5, R0 ;  /* 0x00000000000573c4 */ /* 0x000e6e0000000000 */
[----:B------:R2:W-:Y:S01]  /*3ca0*/  @P0 ATOMS.AND RZ, [UR4+0x14], R2 ;  /* 0x00001402ffff098c */ /* 0x0005e2000a800004 */
[----:B-1----:R-:W-:-:S05]  /*3cb0*/  IMAD.U32 R0, RZ, RZ, UR5 ;  /* 0x00000005ff007e24 */ /* 0x002fca000f8e00ff */
[----:B------:R2:W-:Y:S01]  /*3cc0*/  @P0 ATOMS.AND RZ, [UR4+0x18], R0 ;  /* 0x00001800ffff098c */ /* 0x0005e2000a800004 */
[----:B------:R-:W-:Y:S05]  /*3cd0*/  BRA `(.L_x_67) ;  /* 0x0000000000147947 */ /* 0x000fea0003800000 */
.L_x_66:
[----:B------:R-:W-:Y:S02]  /*3ce0*/  MOV R2, 0x3d00 ;  /* 0x00003d0000027802 */ /* 0x000fe40000000f00 */
[----:B---3-5:R-:W-:Y:S05]  /*3cf0*/  CALL.REL.NOINC `($__internal_0_$__cuda_sm10x_tcgen05_guardrail_trap_col_being_dealloced_not_returned_by_alloc) ;  /* 0x0000003c009c7944 */ /* 0x028fea0003c00000 */
[----:B------:R-:W-:Y:S05]  /*3d00*/  BRA `(.L_x_67) ;  /* 0x0000000000087947 */ /* 0x000fea0003800000 */
.L_x_65:
[----:B------:R-:W-:Y:S02]  /*3d10*/  MOV R2, 0x3d30 ;  /* 0x00003d3000027802 */ /* 0x000fe40000000f00 */
[----:B---3-5:R-:W-:Y:S05]  /*3d20*/  CALL.REL.NOINC `($__internal_2_$__cuda_sm10x_tcgen05_guardrail_trap_unallocated_columns_being_dealloced) ;  /* 0x0000003c00a87944 */ /* 0x028fea0003c00000 */
.L_x_67:
[----:B------:R-:W-:Y:S01]  /*3d30*/  NOP ;  /* 0x0000000000007918 */ /* 0x000fe20000000000 */
[----:B------:R-:W-:Y:S05]  /*3d40*/  EXIT ;  /* 0x000000000000794d */ /* 0x000fea0003800000 */
.L_x_49:
[----:B------:R-:W-:-:S09]  /*3d50*/  UISETP.NE.OR UP2, UPT, UR8, 0x3, !UP2 ;  /* 0x000000030800788c */ /* 0x000fd2000d745670 */
[----:B------:R-:W-:Y:S05]  /*3d60*/  BRA.U UP2, `(.L_x_68) ;  /* 0x0000000d02ac7547 */ /* 0x000fea000b800000 */
[----:B------:R-:W1:Y:S01]  /*3d70*/  LDC R0, c[0x0][0xb30] ;  /* 0x0002cc00ff007b82 */ /* 0x000e620000000800 */
[----:B------:R-:W2:Y:S01]  /*3d80*/  LDCU.64 UR8, c[0x0][0x888] ;  /* 0x00011100ff0877ac */ /* 0x000ea20008000a00 */
[----:B------:R-:W-:Y:S01]  /*3d90*/  IMAD.MOV.U32 R32, RZ, RZ, 0x1 ;  /* 0x00000001ff207424 */ /* 0x000fe200078e00ff */
[----:B------:R-:W-:Y:S01]  /*3da0*/  CS2R R28, SRZ ;  /* 0x00000000001c7805 */ /* 0x000fe2000001ff00 */
[----:B------:R-:W-:Y:S01]  /*3db0*/  IMAD.MOV.U32 R25, RZ, RZ, 0x1000 ;  /* 0x00001000ff197424 */ /* 0x000fe200078e00ff */
[----:B------:R-:W4:Y:S03]  /*3dc0*/  LDCU.64 UR4, c[0x0][0x890] ;  /* 0x00011200ff0477ac */ /* 0x000f260008000a00 */
[----:B------:R-:W3:Y:S01]  /*3dd0*/  LDC R24, c[0x0][0x370] ;  /* 0x0000dc00ff187b82 */ /* 0x000ee20000000800 */
[----:B------:R-:W-:Y:S01]  /*3de0*/  UMOV UR7, 0x400 ;  /* 0x0000040000077882 */ /* 0x000fe20000000000 */
[----:B------:R-:W-:-:S02]  /*3df0*/  UPLOP3.LUT UP1, UPT, UPT, UPT, UPT, 0x40, 0x4 ;  /* 0x000000000004789c */ /* 0x000fc40003f2e870 */
[----:B------:R-:W-:Y:S01]  /*3e00*/  ULEA UR7, UR37, UR7, 0x18 ;  /* 0x0000000725077291 */ /* 0x000fe2000f8ec0ff */
[----:B------:R-:W-:-:S03]  /*3e10*/  UMOV UR13, URZ ;  /* 0x000000ff000d7c82 */ /* 0x000fc60008000000 */
[----:B------:R-:W3:Y:S01]  /*3e20*/  LDC R3, c[0x0][0xb0c] ;  /* 0x0002c300ff037b82 */ /* 0x000ee20000000800 */
[----:B--2---:R-:W-:Y:S02]  /*3e30*/  UISETP.NE.U32.AND UP3, UPT, UR8, URZ, UPT ;  /* 0x000000ff0800728c */ /* 0x004fe4000bf65070 */
[----:B----4-:R-:W-:-:S05]  /*3e40*/  UISETP.NE.U32.AND UP4, UPT, UR4, URZ, UPT ;  /* 0x000000ff0400728c */ /* 0x010fca000bf85070 */
[----:B------:R-:W2:Y:S01]  /*3e50*/  LDC R22, c[0x0][0xb20] ;  /* 0x0002c800ff167b82 */ /* 0x000ea20000000800 */
[----:B-1----:R-:W-:Y:S01]  /*3e60*/  ISETP.NE.AND P1, PT, R0, 0x1, PT ;  /* 0x000000010000780c */ /* 0x002fe20003f25270 */
[----:B------:R-:W-:Y:S02]  /*3e70*/  UISETP.NE.AND.EX UP3, UPT, UR9, URZ, UPT, UP3 ;  /* 0x000000ff0900728c */ /* 0x000fe4000bf65330 */
[----:B------:R-:W-:-:S04]  /*3e80*/  UISETP.NE.AND.EX UP4, UPT, UR5, URZ, UPT, UP4 ;  /* 0x000000ff0500728c */ /* 0x000fc8000bf85340 */
[----:B------:R-:W1:Y:S08]  /*3e90*/  LDC.64 R30, c[0x0][0x348] ;  /* 0x0000d200ff1e7b82 */ /* 0x000e700000000a00 */
[----:B------:R-:W4:Y:S08]  /*3ea0*/  LDC.64 R14, c[0x0][0xb10] ;  /* 0x0002c400ff0e7b82 */ /* 0x000f300000000a00 */
[----:B------:R-:W1:Y:S08]  /*3eb0*/  LDC.64 R6, c[0x0][0xb18] ;  /* 0x0002c600ff067b82 */ /* 0x000e700000000a00 */
[----:B------:R-:W1:Y:S08]  /*3ec0*/  LDC.64 R4, c[0x0][0xb28] ;  /* 0x0002ca00ff047b82 */ /* 0x000e700000000a00 */
[----:B--23--:R-:W1:Y:S02]  /*3ed0*/  LDC R23, c[0x0][0x374] ;  /* 0x0000dd00ff177b82 */ /* 0x00ce640000000800 */
.L_x_77:
[C---:B------:R-:W-:Y:S02]  /*3ee0*/  LEA R0, R29.reuse, UR7, 0x3 ;  /* 0x000000071d007c11 */ /* 0x040fe4000f8e18ff */
[----:B------:R-:W-:Y:S02]  /*3ef0*/  SHF.L.U32 R2, R28, 0x1f, RZ ;  /* 0x0000001f1c027819 */ /* 0x000fe400000006ff */
[----:B------:R-:W-:Y:S02]  /*3f00*/  LEA R16, R29, UR7, 0x4 ;  /* 0x000000071d107c11 */ /* 0x000fe4000f8e20ff */
[----:B--2---:R-:W2:Y:S02]  /*3f10*/  SYNCS.PHASECHK.TRANS64.TRYWAIT P0, [R0+URZ+0x90], R2 ;  /* 0x00009002000075a7 */ /* 0x004ea400080011ff */
[----:B--2---:R-:W-:Y:S05]  /*3f20*/  @!P0 BRA `(.L_x_69) ;  /* 0x0000003800348947 */ /* 0x004fea0003800000 */
.L_x_145:
[----:B------:R-:W-:Y:S01]  /*3f30*/  ISETP.GE.AND P0, PT, R26, 0x1, PT ;  /* 0x000000011a00780c */ /* 0x000fe20003f06270 */
[----:B------:R-:W3:Y:S01]  /*3f40*/  LDS.128 R16, [R16+0x120] ;  /* 0x0001200010107984 */ /* 0x000ee20000000c00 */
[----:B--2---:R-:W-:Y:S01]  /*3f50*/  VIADD R0, R0, 0xa0 ;  /* 0x000000a000007836 */ /* 0x004fe20000000000 */
[----:B------:R-:W-:Y:S01]  /*3f60*/  @!PT LDS RZ, [RZ] ;  /* 0x00000000fffff984 */ /* 0x000fe20000000800 */
[----:B------:R-:W-:Y:S01]  /*3f70*/  @!PT LDS RZ, [RZ] ;  /* 0x00000000fffff984 */ /* 0x000fe20000000800 */
[----:B------:R-:W-:Y:S01]  /*3f80*/  @!PT LDS RZ, [RZ] ;  /* 0x00000000fffff984 */ /* 0x000fe20000000800 */
[----:B------:R-:W-:Y:S01]  /*3f90*/  @!PT LDS RZ, [RZ] ;  /* 0x00000000fffff984 */ /* 0x000fe20000000800 */
[----:B------:R2:W-:Y:S06]  /*3fa0*/  MEMBAR.ALL.CTA ;  /* 0x0000000000007992 */ /* 0x0005ec0000008000 */
[----:B--2---:R-:W2:Y:S01]  /*3fb0*/  FENCE.VIEW.ASYNC.S ;  /* 0x00000000000073c6 */ /* 0x004ea20000000000 */
[----:B------:R-:W-:Y:S04]  /*3fc0*/  PRMT R0, RZ, 0x654, R0 ;  /* 0x00000654ff007816 */ /* 0x000fe80000000000 */
[----:B--2---:R2:W-:Y:S01]  /*3fd0*/  SYNCS.ARRIVE.TRANS64.RED.A1T0 RZ, [R0+URZ], RZ ;  /* 0x000000ff00ff79a7 */ /* 0x0045e200081004ff */
[----:B---3--:R-:W-:Y:S11]  /*3fe0*/  LOP3.LUT P3, RZ, R18, 0x1, RZ, 0xc0, !PT ;  /* 0x0000000112ff7812 */ /* 0x008ff6000786c0ff */
[----:B------:R-:W-:Y:S02]  /*3ff0*/  @!UPT UIADD3 URZ, UPT, UPT, URZ, URZ, URZ ;  /* 0x000000fffffff290 */ /* 0x000fe4000fffe0ff */
[----:B------:R-:W-:Y:S02]  /*4000*/  @P3 MOV R11, R16 ;  /* 0x00000010000b3202 */ /* 0x000fe40000000f00 */
[----:B------:R-:W-:Y:S01]  /*4010*/  @P3 LOP3.LUT R10, R17, 0xffff, RZ, 0xc0, !PT ;  /* 0x0000ffff110a3812 */ /* 0x000fe200078ec0ff */
[----:B--2---:R-:W-:Y:S06]  /*4020*/  @!P0 BRA `(.L_x_70) ;  /* 0x0000000000a48947 */ /* 0x004fec0003800000 */
[-C--:B-1----:R-:W-:Y:S01]  /*4030*/  IMAD.HI.U32 R0, R23, R7.reuse, RZ ;  /* 0x0000000717007227 */ /* 0x082fe200078e00ff */
[----:B------:R-:W-:Y:S02]  /*4040*/  ISETP.NE.AND P0, PT, R6, 0x1, PT ;  /* 0x000000010600780c */ /* 0x000fe40003f05270 */
[----:B------:R-:W-:Y:S01]  /*4050*/  ISETP.NE.AND P2, PT, R26, 0x1, PT ;  /* 0x000000011a00780c */ /* 0x000fe20003f45270 */
[----:B----4-:R-:W-:Y:S01]  /*4060*/  IMAD.HI.U32 R9, R24, R14, RZ ;  /* 0x0000000e18097227 */ /* 0x010fe200078e00ff */
[----:B------:R-:W-:Y:S02]  /*4070*/  SHF.R.U32.HI R0, RZ, R22, R0 ;  /* 0x00000016ff007219 */ /* 0x000fe40000011600 */
[----:B------:R-:W-:Y:S01]  /*4080*/  ISETP.NE.AND P4, PT, R3, 0x1, PT ;  /* 0x000000010300780c */ /* 0x000fe20003f85270 */
[----:B------:R-:W-:Y:S01]  /*4090*/  IMAD.HI.U32 R13, R10, R7, RZ ;  /* 0x000000070a0d7227 */ /* 0x000fe200078e00ff */
[----:B------:R-:W-:Y:S02]  /*40a0*/  SHF.R.U32.HI R9, RZ, R15, R9 ;  /* 0x0000000fff097219 */ /* 0x000fe40000011609 */
[----:B------:R-:W-:Y:S01]  /*40b0*/  SEL R0, R23, R0, !P0 ;  /* 0x0000000017007207 */ /* 0x000fe20004000000 */
[----:B------:R-:W-:Y:S01]  /*40c0*/  IMAD.HI.U32 R12, R11, R14, RZ ;  /* 0x0000000e0b0c7227 */ /* 0x000fe200078e00ff */
[----:B------:R-:W-:Y:S03]  /*40d0*/  SEL R9, R24, R9, !P4 ;  /* 0x0000000918097207 */ /* 0x000fe60006000000 */
[-C--:B------:R-:W-:Y:S01]  /*40e0*/  IMAD.HI.U32 R8, R0, R4.reuse, RZ ;  /* 0x0000000400087227 */ /* 0x080fe200078e00ff */
[----:B------:R-:W-:Y:S03]  /*40f0*/  SHF.R.U32.HI R12, RZ, R15, R12 ;  /* 0x0000000fff0c7219 */ /* 0x000fe6000001160c */
[----:B------:R-:W-:Y:S01]  /*4100*/  IMAD.HI.U32 R2, R9, R4, RZ ;  /* 0x0000000409027227 */ /* 0x000fe200078e00ff */
[-C--:B------:R-:W-:Y:S02]  /*4110*/  @P2 SHF.R.U32.HI R0, RZ, R5.reuse, R8 ;  /* 0x00000005ff002219 */ /* 0x080fe40000011608 */
[----:B------:R-:W-:Y:S02]  /*4120*/  SHF.R.U32.HI R8, RZ, R22, R13 ;  /* 0x00000016ff087219 */ /* 0x000fe4000001160d */
[----:B------:R-:W-:Y:S01]  /*4130*/  @P2 SHF.R.U32.HI R9, RZ, R5, R2 ;  /* 0x00000005ff092219 */ /* 0x000fe20000011602 */
[----:B------:R-:W-:Y:S01]  /*4140*/  IMAD R0, R26, R0, RZ ;  /* 0x000000001a007224 */ /* 0x000fe200078e02ff */
[----:B------:R-:W-:Y:S02]  /*4150*/  SEL R8, R10, R8, !P0 ;  /* 0x000000080a087207 */ /* 0x000fe40004000000 */
[----:B------:R-:W-:Y:S01]  /*4160*/  SEL R2, R11, R12, !P4 ;  /* 0x0000000c0b027207 */ /* 0x000fe20006000000 */
[----:B------:R-:W-:Y:S01]  /*4170*/  IMAD R12, R26, R9, RZ ;  /* 0x000000091a0c7224 */ /* 0x000fe200078e02ff */
[C---:B------:R-:W-:Y:S01]  /*4180*/  ISETP.GE.AND P0, PT, R8.reuse, R0, PT ;  /* 0x000000000800720c */ /* 0x040fe20003f06270 */
[----:B------:R-:W-:Y:S03]  /*4190*/  IMAD.HI.U32 R0, R8, R4, RZ ;  /* 0x0000000408007227 */ /* 0x000fe600078e00ff */
[----:B------:R-:W-:Y:S02]  /*41a0*/  ISETP.GE.OR P0, PT, R2, R12, P0 ;  /* 0x0000000c0200720c */ /* 0x000fe40000706670 */
[-C--:B------:R-:W-:Y:S04]  /*41b0*/  SHF.R.U32.HI R0, RZ, R5.reuse, R0 ;  /* 0x00000005ff007219 */ /* 0x080fe80000011600 */
[----:B------:R-:W-:Y:S05]  /*41c0*/  SEL R13, R8, R0, !P2 ;  /* 0x00000000080d7207 */ /* 0x000fea0005000000 */
[----:B------:R-:W-:Y:S02]  /*41d0*/  IMAD.MOV R12, RZ, RZ, -R13 ;  /* 0x000000ffff0c7224 */ /* 0x000fe400078e0a0d */
[----:B------:R-:W-:Y:S04]  /*41e0*/  @!P0 IMAD.HI.U32 R0, R2, R4, RZ ;  /* 0x0000000402008227 */ /* 0x000fe800078e00ff */
[----:B------:R-:W-:Y:S01]  /*41f0*/  IMAD R12, R26, R12, R8 ;  /* 0x0000000c1a0c7224 */ /* 0x000fe200078e0208 */
[----:B------:R-:W-:Y:S04]  /*4200*/  @!P0 SHF.R.U32.HI R0, RZ, R5, R0 ;  /* 0x00000005ff008219 */ /* 0x000fe80000011600 */
[----:B------:R-:W-:Y:S04]  /*4210*/  @!P0 SEL R0, R2, R0, !P2 ;  /* 0x0000000002008207 */ /* 0x000fe80005000000 */
[----:B------:R-:W-:Y:S01]  /*4220*/  @!P0 IADD3 R13, PT, PT, R13, -R0, RZ ;  /* 0x800000000d0d8210 */ /* 0x000fe20007ffe0ff */
[----:B------:R-:W-:Y:S01]  /*4230*/  @!P0 IMAD R0, R9, R12, R0 ;  /* 0x0000000c09008224 */ /* 0x000fe200078e0200 */
[----:B------:R-:W-:Y:S01]  /*4240*/  IADD3 R9, PT, PT, -R8, RZ, RZ ;  /* 0x000000ff08097210 */ /* 0x000fe20007ffe1ff */
[--C-:B------:R-:W-:Y:S02]  /*4250*/  IMAD.MOV R12, RZ, RZ, -R2.reuse ;  /* 0x000000ffff0c7224 */ /* 0x100fe400078e0a02 */
[----:B------:R-:W-:Y:S02]  /*4260*/  @!P0 IMAD R8, R13, R26, R2 ;  /* 0x0000001a0d088224 */ /* 0x000fe400078e0202 */
[----:B------:R-:W-:Y:S02]  /*4270*/  @!P0 IMAD.MOV.U32 R2, RZ, RZ, R0 ;  /* 0x000000ffff028224 */ /* 0x000fe400078e0000 */
[----:B------:R-:W-:Y:S02]  /*4280*/  IMAD R11, R3, R12, R11 ;  /* 0x0000000c030b7224 */ /* 0x000fe400078e020b */
[----:B------:R-:W-:Y:S02]  /*4290*/  IMAD R10, R6, R9, R10 ;  /* 0x00000009060a7224 */ /* 0x000fe400078e020a */
[----:B------:R-:W-:Y:S02]  /*42a0*/  IMAD R11, R2, R3, R11 ;  /* 0x00000003020b7224 */ /* 0x000fe400078e020b */
[----:B------:R-:W-:Y:S02]  /*42b0*/  IMAD R10, R8, R6, R10 ;  /* 0x00000006080a7224 */ /* 0x000fe400078e020a */
.L_x_70:
[----:B------:R-:W-:Y:S05]  /*42c0*/  BRA.U UP1, `(.L_x_71) ;  /* 0x0000000101107547 */ /* 0x000fea000b800000 */
[----:B------:R-:W-:Y:S04]  /*42d0*/  MOV R2, UR6 ;  /* 0x0000000600027c02 */ /* 0x000fe80008000f00 */
[----:B------:R-:W-:Y:S04]  /*42e0*/  SHF.L.U32 R2, R2, 0x1f, RZ ;  /* 0x0000001f02027819 */ /* 0x000fe800000006ff */
[----:B------:R-:W2:Y:S02]  /*42f0*/  SYNCS.PHASECHK.TRANS64.TRYWAIT P0, [UR7+0x88], R2 ;  /* 0x00008802ff0075a7 */ /* 0x000ea40008001107 */
[----:B--2---:R-:W-:Y:S05]  /*4300*/  @!P0 BRA `(.L_x_72) ;  /* 0x0000003400508947 */ /* 0x004fea0003800000 */
.L_x_71:
[----:B------:R-:W-:Y:S02]  /*4310*/  R2UR UR11, R21 ;  /* 0x00000000150b72ca */ /* 0x000fe400000e0000 */
[----:B------:R-:W-:Y:S02]  /*4320*/  R2UR UR10, R20 ;  /* 0x00000000140a72ca */ /* 0x000fe400000e0000 */
[----:B------:R-:W-:Y:S04]  /*4330*/  ISETP.NE.U32.AND P2, PT, RZ, UR4, PT ;  /* 0x00000004ff007c0c */ /* 0x000fe8000bf45070 */
[----:B------:R-:W-:Y:S05]  /*4340*/  ISETP.NE.AND.EX P2, PT, RZ, UR5, PT, P2 ;  /* 0x00000005ff007c0c */ /* 0x000fea000bf45320 */
[----:B------:R-:W-:Y:S02]  /*4350*/  USHF.L.U32 UR11, UR11, 0x6, URZ ;  /* 0x000000060b0b7899 */ /* 0x000fe400080006ff */
[----:B------:R-:W-:Y:S01]  /*4360*/  USHF.L.U32 UR10, UR10, 0x6, URZ ;  /* 0x000000060a0a7899 */ /* 0x000fe200080006ff */
[----:B------:R-:W-:Y:S11]  /*4370*/  BRA.U !UP4, `(.L_x_73) ;  /* 0x000000010c347547 */ /* 0x000ff6000b800000 */
[----:B------:R-:W-:Y:S01]  /*4380*/  UPLOP3.LUT UP0, UPT, UPT, UPT, UP3, 0x80, 0x8 ;  /* 0x000000000008789c */ /* 0x000fe20003f0f030 */
[----:B--2---:R-:W-:Y:S02]  /*4390*/  HFMA2 R0, -RZ, RZ, 0, 5.9604644775390625e-08 ;  /* 0x00000001ff007431 */ /* 0x004fe400000001ff */
[----:B------:R-:W-:Y:S03]  /*43a0*/  IMAD.MOV.U32 R60, RZ, RZ, 0x1 ;  /* 0x00000001ff3c7424 */ /* 0x000fe600078e00ff */
[----:B------:R-:W-:Y:S05]  /*43b0*/  PLOP3.LUT P0, PT, PT, PT, UP0, 0x80, 0x8 ;  /* 0x000000000008781c */ /* 0x000fea0003f0f008 */
[----:B------:R-:W2:Y:S01]  /*43c0*/  @UP0 LDCU.64 UR14, c[0x0][0x888] ;  /* 0x00011100ff0e07ac */ /* 0x000ea20008000a00 */
[----:B------:R-:W-:Y:S07]  /*43d0*/  @UP0 UIMAD UR8, UR36, UR4, URZ ;  /* 0x00000004240802a4 */ /* 0x000fee000f8e02ff */
[----:B------:R-:W-:Y:S01]  /*43e0*/  @!P0 PRMT R60, R0, 0x7610, R60 ;  /* 0x00007610003c8816 */ /* 0x000fe2000000003c */
[----:B--2---:R-:W-:Y:S03]  /*43f0*/  @UP0 UIMAD.WIDE UR14, UR8, 0x4, UR14 ;  /* 0x00000004080e08a5 */ /* 0x004fe6000f8e020e */
[----:B------:R-:W2:Y:S03]  /*4400*/  @!UP0 LDCU UR8, c[0x0][0x880] ;  /* 0x00011000ff0887ac */ /* 0x000ea60008000800 */
[----:B------:R-:W-:Y:S01]  /*4410*/  IMAD.U32 R8, RZ, RZ, UR14 ;  /* 0x0000000eff087e24 */ /* 0x000fe2000f8e00ff */
[----:B------:R-:W-:Y:S05]  /*4420*/  MOV R9, UR15 ;  /* 0x0000000f00097c02 */ /* 0x000fea0008000f00 */
[----:B-----5:R3:W5:Y:S02]  /*4430*/  @P0 LDG.E R35, desc[UR46][R8.64] ;  /* 0x0000002e08230981 */ /* 0x020764000c1e1900 */
[----:B--23--:R-:W-:Y:S07]  /*4440*/  @!P0 IMAD.U32 R35, RZ, RZ, UR8 ;  /* 0x00000008ff238e24 */ /* 0x00cfee000f8e00ff */
.L_x_73:
[----:B-----5:R-:W-:Y:S01]  /*4450*/  @!P2 FSETP.EQ.AND P0, PT, R35, RZ, PT ;  /* 0x000000ff2300a20b */ /* 0x020fe20003f02000 */
[----:B------:R-:W-:Y:S01]  /*4460*/  @!UPT UIADD3 URZ, UPT, UPT, URZ, URZ, URZ ;  /* 0x000000fffffff290 */ /* 0x000fe2000fffe0ff */
[----:B------:R-:W-:Y:S11]  /*4470*/  @!P2 BRA `(.L_x_74) ;  /* 0x000000000014a947 */ /* 0x000ff60003800000 */
[----:B------:R-:W-:Y:S02]  /*4480*/  LOP3.LUT P2, RZ, R60, 0xff, RZ, 0xc0, !PT ;  /* 0x000000ff3cff7812 */ /* 0x000fe4000784c0ff */
[----:B------:R-:W-:Y:S04]  /*4490*/  PLOP3.LUT P0, PT, PT, PT, UP0, 0x80, 0x8 ;  /* 0x000000000008781c */ /* 0x000fe80003f0f008 */
[----:B------:R-:W-:Y:S07]  /*44a0*/  PLOP3.LUT P0, PT, P0, PT, PT, 0x8, 0x80 ;  /* 0x000000000080781c */ /* 0x000fee000070e170 */
[----:B------:R-:W-:Y:S11]  /*44b0*/  @P2 FSETP.EQ.AND P0, PT, R35, RZ, PT ;  /* 0x000000ff2300220b */ /* 0x000ff60003f02000 */
[----:B------:R-:W-:Y:S02]  /*44c0*/  @!UPT UIADD3 URZ, UPT, UPT, URZ, URZ, URZ ;  /* 0x000000fffffff290 */ /* 0x000fe4000fffe0ff */
.L_x_74:
[----:B------:R-:W-:Y:S01]  /*44d0*/  ULEA UR15, UR13, UR7, 0x3 ;  /* 0x000000070d0f7291 */ /* 0x000fe2000f8e18ff */
[----:B------:R-:W-:Y:S02]  /*44e0*/  SHF.L.U32 R9, R32, 0x1f, RZ ;  /* 0x0000001f20097819 */ /* 0x000fe400000006ff */
[----:B------:R-:W-:Y:S04]  /*44f0*/  ELECT P4, URZ, PT ;  /* 0x0000000000ff782f */ /* 0x000fe80003880000 */
[----:B------:R-:W-:Y:S02]  /*4500*/  PLOP3.LUT P4, PT, P0, P4, PT, 0xf2, 0x2f ;  /* 0x00000000002f781c */ /* 0x000fe40000789e72 */
[----:B------:R-:W3:Y:S11]  /*4510*/  SYNCS.PHASECHK.TRANS64.TRYWAIT P2, [UR15+0x68], R9 ;  /* 0x00006809ff0075a7 */ /* 0x000ef6000804110f */
[----:B-1----:R-:W-:Y:S05]  /*4520*/  @!P4 IADD3 R8, P0, PT, R30, 0x580, RZ ;  /* 0x000005801e08c810 */ /* 0x002fea0007f1e0ff */
[----:B--2---:R-:W-:Y:S01]  /*4530*/  @!P4 IMAD.X R2, RZ, RZ, R31, P0 ;  /* 0x000000ffff02c224 */ /* 0x004fe200000e061f */
[----:B---3--:R-:W-:Y:S07]  /*4540*/  @!P2 BRA `(.L_x_75) ;  /* 0x0000003000d8a947 */ /* 0x008fee0003800000 */
.L_x_148:
[----:B------:R-:W2:Y:S01]  /*4550*/  LDC.64 R12, c[0x0][0xb18] ;  /* 0x0002c600ff0c7b82 */ /* 0x000ea20000000a00 */
[----:B------:R-:W-:Y:S01]  /*4560*/  @!P4 R2UR UR8, R2 ;  /* 0x000000000208c2ca */ /* 0x000fe200000e0000 */
[----:B------:R-:W-:Y:S01]  /*4570*/  VOTEU.ALL UP2, P4 ;  /* 0x0000000000ff7886 */ /* 0x000fe20002040000 */
[----:B------:R-:W-:Y:S01]  /*4580*/  @!P4 R2UR UR9, R8 ;  /* 0x000000000809c2ca */ /* 0x000fe200000e0000 */
[----:B------:R-:W-:Y:S01]  /*4590*/  VOTEU.ALL UP1, P4 ;  /* 0x0000000000ff7886 */ /* 0x000fe20002020000 */
[----:B-1----:R-:W-:Y:S03]  /*45a0*/  @!P4 IMAD.MOV.U32 R0, RZ, RZ, 0x1000 ;  /* 0x00001000ff00c424 */ /* 0x002fe600078e00ff */
[----:B------:R-:W1:Y:S01]  /*45b0*/  @!P1 LDC R2, c[0x0][0xb0c] ;  /* 0x0002c300ff029b82 */ /* 0x000e620000000800 */
[----:B------:R-:W-:Y:S01]  /*45c0*/  UMOV UR20, 0x0 ;  /* 0x0000000000147882 */ /* 0x000fe20000000000 */
[----:B------:R-:W-:Y:S01]  /*45d0*/  UMOV UR21, 0x10000000 ;  /* 0x1000000000157882 */ /* 0x000fe20000000000 */
[----:B------:R-:W-:Y:S01]  /*45e0*/  UMOV UR12, UR36 ;  /* 0x00000024000c7c82 */ /* 0x000fe20008000000 */
[----:B------:R-:W-:Y:S01]  /*45f0*/  UIADD3 UR14, UPT, UPT, UR13, 0x1, URZ ;  /* 0x000000010d0e7890 */ /* 0x000fe2000fffe0ff */
[----:B------:R-:W-:Y:S01]  /*4600*/  @P3 SHF.R.U32.HI R27, RZ, 0x10, R17 ;  /* 0x00000010ff1b3819 */ /* 0x000fe20000011611 */
[----:B------:R-:W-:Y:S02]  /*4610*/  VIADD R29, R29, 0x1 ;  /* 0x000000011d1d7836 */ /* 0x000fe40000000000 */
[----:B------:R-:W-:Y:S01]  /*4620*/  IMAD.U32 R9, RZ, RZ, UR8 ;  /* 0x00000008ff097e24 */ /* 0x000fe2000f8e00ff */
[----:B------:R-:W-:Y:S01]  /*4630*/  @!UP2 ULEA UR8, UR13, UR7, 0xc ;  /* 0x000000070d08a291 */ /* 0x000fe2000f8e60ff */
[----:B------:R-:W-:Y:S01]  /*4640*/  IMAD.U32 R8, RZ, RZ, UR9 ;  /* 0x00000009ff087e24 */ /* 0x000fe2000f8e00ff */
[----:B------:R-:W-:Y:S02]  /*4650*/  UIADD3 UR9, UPT, UPT, UR15, 0x50, URZ ;  /* 0x000000500f097890 */ /* 0x000fe4000fffe0ff */
[----:B------:R-:W-:Y:S01]  /*4660*/  @!P4 R2UR UR19, R9 ;  /* 0x000000000913c2ca */ /* 0x000fe200000e0000 */
[----:B------:R-:W-:Y:S01]  /*4670*/  @!UP2 UIADD3 UR8, UPT, UPT, UR8, 0x200, URZ ;  /* 0x000002000808a890 */ /* 0x000fe2000fffe0ff */
[----:B------:R-:W-:Y:S01]  /*4680*/  @!P4 R2UR UR18, R8 ;  /* 0x000000000812c2ca */ /* 0x000fe200000e0000 */
[----:B------:R-:W-:Y:S01]  /*4690*/  UISETP.NE.AND UP5, UPT, UR14, 0x3, UPT ;  /* 0x000000030e00788c */ /* 0x000fe2000bfa5270 */
[----:B------:R-:W3:Y:S01]  /*46a0*/  LDC.64 R8, c[0x0][0xb10] ;  /* 0x0002c400ff087b82 */ /* 0x000ee20000000a00 */
[----:B------:R-:W-:Y:S02]  /*46b0*/  UPRMT UR16, UR37, 0x654, UR9 ;  /* 0x0000065425107896 */ /* 0x000fe40008000009 */
[----:B------:R-:W-:Y:S02]  /*46c0*/  USEL UR17, URZ, 0x1, UP5 ;  /* 0x00000001ff117887 */ /* 0x000fe4000a800000 */
[----:B------:R-:W-:Y:S04]  /*46d0*/  USEL UR14, UR14, URZ, UP5 ;  /* 0x000000ff0e0e7287 */ /* 0x000fe8000a800000 */
[----:B------:R-:W-:Y:S01]  /*46e0*/  ULEA UR13, UR14, UR7, 0x3 ;  /* 0x000000070e0d7291 */ /* 0x000fe2000f8e18ff */
[----:B------:R-:W-:Y:S01]  /*46f0*/  LOP3.LUT R32, R32, UR17, RZ, 0x3c, !PT ;  /* 0x0000001120207c12 */ /* 0x000fe2000f8e3cff */
[----:B------:R1:W-:Y:S01]  /*4700*/  @!UP1 UTMALDG.3D [UR8], [UR18], desc[UR20] ;  /* 0x00001408120095b4 */ /* 0x0003e20008011000 */
[----:B------:R5:W-:Y:S02]  /*4710*/  @!P4 SYNCS.ARRIVE.TRANS64.RED.A0TR RZ, [UR15+0x50], R0 ;  /* 0x00005000ffffc9a7 */ /* 0x000be4000830040f */
[----:B------:R-:W-:Y:S01]  /*4720*/  SHF.L.U32 R20, R32, 0x1f, RZ ;  /* 0x0000001f20147819 */ /* 0x000fe200000006ff */
[C---:B---3--:R-:W-:Y:S01]  /*4730*/  @!P1 IMAD.HI.U32 R8, R11.reuse, R8, RZ ;  /* 0x000000080b089227 */ /* 0x048fe200078e00ff */
[----:B--2---:R-:W-:Y:S02]  /*4740*/  @!P1 ISETP.NE.AND P0, PT, R12, 0x1, PT ;  /* 0x000000010c00980c */ /* 0x004fe40003f05270 */
[----:B-1----:R-:W-:Y:S01]  /*4750*/  @!P1 ISETP.NE.AND P2, PT, R2, 0x1, PT ;  /* 0x000000010200980c */ /* 0x002fe20003f45270 */
[----:B------:R-:W-:Y:S01]  /*4760*/  SYNCS.ARRIVE.TRANS64.RED.A1T0 RZ, [UR16], RZ ;  /* 0x000000ffffff79a7 */ /* 0x000fe20008100410 */
[C---:B------:R-:W-:Y:S01]  /*4770*/  @!P1 IMAD.HI.U32 R13, R10.reuse, R13, RZ ;  /* 0x0000000d0a0d9227 */ /* 0x040fe200078e00ff */
[----:B------:R-:W-:Y:S04]  /*4780*/  @!P1 SHF.R.U32.HI R8, RZ, R9, R8 ;  /* 0x00000009ff089219 */ /* 0x000fe80000011608 */
[----:B------:R-:W-:Y:S01]  /*4790*/  @!P1 SEL R8, R11, R8, !P2 ;  /* 0x000000080b089207 */ /* 0x000fe20005000000 */
[----:B------:R-:W1:Y:S01]  /*47a0*/  SYNCS.PHASECHK.TRANS64.TRYWAIT P5, [UR13+0x68], R20 ;  /* 0x00006814ff0075a7 */ /* 0x000e6200080a110d */
[----:B-----5:R-:W2:Y:S02]  /*47b0*/  @!P1 LDC R0, c[0x0][0xb20] ;  /* 0x0002c800ff009b82 */ /* 0x020ea40000000800 */
[----:B--2---:R-:W-:Y:S04]  /*47c0*/  @!P1 SHF.R.U32.HI R0, RZ, R0, R13 ;  /* 0x00000000ff009219 */ /* 0x004fe8000001160d */
[----:B------:R-:W-:Y:S05]  /*47d0*/  @!P1 SEL R9, R10, R0, !P0 ;  /* 0x000000000a099207 */ /* 0x000fea0004000000 */
[----:B------:R-:W-:Y:S02]  /*47e0*/  @!P1 IMAD.IADD R0, R9, 0x1, -R8 ;  /* 0x0000000109009824 */ /* 0x000fe400078e0a08 */
[----:B------:R-:W-:Y:S02]  /*47f0*/  @!P1 IMAD.IADD R8, R8, 0x1, -R9 ;  /* 0x0000000108089824 */ /* 0x000fe400078e0a09 */
[----:B------:R-:W-:Y:S02]  /*4800*/  @!P1 IMAD R11, R0, R2, R11 ;  /* 0x00000002000b9224 */ /* 0x000fe400078e020b */
[----:B------:R-:W-:Y:S01]  /*4810*/  @!P1 IMAD R10, R8, R12, R10 ;  /* 0x0000000c080a9224 */ /* 0x000fe200078e020a */
[----:B-1----:R-:W-:Y:S06]  /*4820*/  @!P5 BRA `(.L_x_76) ;  /* 0x000000300038d947 */ /* 0x002fec0003800000 */
.L_x_150:
[----:B------:R-:W-:Y:S01]  /*4830*/  @!P4 IADD3 R2, P0, PT, R30, 0x580, RZ ;  /* 0x000005801e02c810 */ /* 0x000fe20007f1e0ff */
[----:B------:R-:W-:Y:S01]  /*4840*/  UMOV UR18, 0x0 ;  /* 0x0000000000127882 */ /* 0x000fe20000000000 */
[----:B------:R-:W-:Y:S01]  /*4850*/  UMOV UR19, 0x10000000 ;  /* 0x1000000000137882 */ /* 0x000fe20000000000 */
[----:B------:R-:W-:Y:S01]  /*4860*/  VOTEU.ALL UP1, P4 ;  /* 0x0000000000ff7886 */ /* 0x000fe20002020000 */
[----:B------:R-:W-:Y:S01]  /*4870*/  @!P4 R2UR UR9, R2 ;  /* 0x000000000209c2ca */ /* 0x000fe200000e0000 */
[----:B-1----:R-:W-:Y:S01]  /*4880*/  @!P4 IMAD.X R0, RZ, RZ, R31, P0 ;  /* 0x000000ffff00c224 */ /* 0x002fe200000e061f */
[----:B------:R-:W-:Y:S01]  /*4890*/  UMOV UR12, UR36 ;  /* 0x00000024000c7c82 */ /* 0x000fe20008000000 */
[----:B------:R-:W-:Y:S01]  /*48a0*/  @P3 R2UR UR36, R27 ;  /* 0x000000001b2432ca */ /* 0x000fe200000e0000 */
[----:B------:R-:W-:Y:S01]  /*48b0*/  @!UP1 ULEA UR15, UR14, UR7, 0xc ;  /* 0x000000070e0f9291 */ /* 0x000fe2000f8e60ff */
[----:B------:R-:W-:Y:S01]  /*48c0*/  ISETP.NE.AND P0, PT, R29, 0x2, PT ;  /* 0x000000021d00780c */ /* 0x000fe20003f05270 */
[----:B------:R-:W-:Y:S01]  /*48d0*/  @!UP1 UIADD3 UR10, UPT, UPT, UR10, 0x20, URZ ;  /* 0x000000200a0a9890 */ /* 0x000fe2000fffe0ff */
[----:B------:R-:W-:Y:S01]  /*48e0*/  @!P4 R2UR UR8, R0 ;  /* 0x000000000008c2ca */ /* 0x000fe200000e0000 */
[----:B------:R-:W-:Y:S01]  /*48f0*/  IMAD.IADD R20, R10, 0x1, R58 ;  /* 0x000000010a147824 */ /* 0x000fe200078e023a */
[----:B------:R-:W-:Y:S01]  /*4900*/  SEL R0, RZ, 0x1, P0 ;  /* 0x00000001ff007807 */ /* 0x000fe20000000000 */
[----:B------:R-:W-:Y:S01]  /*4910*/  IMAD.IADD R21, R11, 0x1, R59 ;  /* 0x000000010b157824 */ /* 0x000fe200078e023b */
[----:B------:R-:W-:Y:S02]  /*4920*/  SEL R29, R29, RZ, P0 ;  /* 0x000000ff1d1d7207 */ /* 0x000fe40000000000 */
[----:B------:R-:W-:Y:S01]  /*4930*/  IMAD.U32 R8, RZ, RZ, UR9 ;  /* 0x00000009ff087e24 */ /* 0x000fe2000f8e00ff */
[----:B------:R-:W-:Y:S01]  /*4940*/  UIADD3 UR9, UPT, UPT, UR13, 0x50, URZ ;  /* 0x000000500d097890 */ /* 0x000fe2000fffe0ff */
[----:B------:R-:W-:Y:S03]  /*4950*/  LOP3.LUT R28, R28, R0, RZ, 0x3c, !PT ;  /* 0x000000001c1c7212 */ /* 0x000fe600078e3cff */
[----:B------:R-:W-:Y:S02]  /*4960*/  @!P4 R2UR UR16, R8 ;  /* 0x000000000810c2ca */ /* 0x000fe400000e0000 */
[----:B------:R-:W-:Y:S01]  /*4970*/  IMAD.U32 R9, RZ, RZ, UR8 ;  /* 0x00000008ff097e24 */ /* 0x000fe2000f8e00ff */
[----:B------:R-:W-:Y:S01]  /*4980*/  @!UP1 UIADD3 UR8, UPT, UPT, UR15, 0x200, URZ ;  /* 0x000002000f089890 */ /* 0x000fe2000fffe0ff */
[----:B------:R-:W-:Y:S01]  /*4990*/  VOTEU.ALL UP1, P4 ;  /* 0x0000000000ff7886 */ /* 0x000fe20002020000 */
[----:B------:R-:W-:Y:S02]  /*49a0*/  UPRMT UR15, UR37, 0x654, UR9 ;  /* 0x00000654250f7896 */ /* 0x000fe40008000009 */
[----:B------:R-:W-:Y:S11]  /*49b0*/  @!P4 R2UR UR17, R9 ;  /* 0x000000000911c2ca */ /* 0x000ff600000e0000 */
[----:B------:R-:W-:Y:S02]  /*49c0*/  @!UPT UIADD3 URZ, UPT, UPT, URZ, URZ, URZ ;  /* 0x000000fffffff290 */ /* 0x000fe4000fffe0ff */
[----:B------:R2:W-:Y:S01]  /*49d0*/  @!UP1 UTMALDG.3D [UR8], [UR16], desc[UR18] ;  /* 0x00001208100095b4 */ /* 0x0005e20008011000 */
[----:B------:R2:W-:Y:S01]  /*49e0*/  @!P4 SYNCS.ARRIVE.TRANS64.RED.A0TR RZ, [UR13+0x50], R25 ;  /* 0x00005019ffffc9a7 */ /* 0x0005e2000830040d */
[----:B------:R-:W-:Y:S04]  /*49f0*/  UIADD3 UR13, UPT, UPT, UR14, 0x1, URZ ;  /* 0x000000010e0d7890 */ /* 0x000fe8000fffe0ff */
[----:B------:R-:W-:Y:S04]  /*4a00*/  UISETP.NE.AND UP1, UPT, UR13, 0x3, UPT ;  /* 0x000000030d00788c */ /* 0x000fe8000bf25270 */
[----:B------:R-:W-:Y:S02]  /*4a10*/  USEL UR14, URZ, 0x1, UP1 ;  /* 0x00000001ff0e7887 */ /* 0x000fe40008800000 */
[----:B------:R-:W-:Y:S02]  /*4a20*/  USEL UR13, UR13, URZ, UP1 ;  /* 0x000000ff0d0d7287 */ /* 0x000fe40008800000 */
[----:B------:R-:W-:Y:S02]  /*4a30*/  UPLOP3.LUT UP1, UPT, UPT, UPT, UPT, 0x80, 0x8 ;  /* 0x000000000008789c */ /* 0x000fe40003f2f070 */
[----:B------:R-:W-:Y:S01]  /*4a40*/  LOP3.LUT R32, R32, UR14, RZ, 0x3c, !PT ;  /* 0x0000000e20207c12 */ /* 0x000fe2000f8e3cff */
[----:B------:R-:W-:Y:S01]  /*4a50*/  SYNCS.ARRIVE.TRANS64.RED.A1T0 RZ, [UR15], RZ ;  /* 0x000000ffffff79a7 */ /* 0x000fe2000810040f */
[----:B------:R-:W-:Y:S07]  /*4a60*/  @P3 BRA `(.L_x_77) ;  /* 0xfffffff4001c3947 */ /* 0x000fee000383ffff */
[----:B------:R-:W-:Y:S01]  /*4a70*/  UIADD3 UR7, UPT, UPT, UR7, 0x68, URZ ;  /* 0x0000006807077890 */ /* 0x000fe2000fffe0ff */
[----:B------:R-:W-:-:S03]  /*4a80*/  SHF.L.U32 R2, R32, 0x1f, RZ ;  /* 0x0000001f20027819 */ /* 0x000fc600000006ff */
[----:B------:R-:W-:-:S09]  /*4a90*/  ULEA UR4, UR13, UR7, 0x3 ;  /* 0x000000070d047291 */ /* 0x000fd2000f8e18ff */
[----:B------:R-:W1:Y:S02]  /*4aa0*/  SYNCS.PHASECHK.TRANS64.TRYWAIT P0, [UR4], R2 ;  /* 0x00000002ff0075a7 */ /* 0x000e640008001104 */
[----:B-1----:R-:W-:Y:S05]  /*4ab0*/  @!P0 BRA `(.L_x_78) ;  /* 0x0000002c00ac8947 */ /* 0x002fea0003800000 */
.L_x_152:
        /* <DEDUP_REMOVED lines=9> */
.L_x_154:
[----:B------:R-:W-:-:S04]  /*4b50*/  UIADD3 UR5, UPT, UPT, UR5, 0x1, URZ ;  /* 0x0000000105057890 */ /* 0x000fc8000fffe0ff */
[----:B------:R-:W-:-:S04]  /*4b60*/  UISETP.NE.AND UP0, UPT, UR5, 0x3, UPT ;  /* 0x000000030500788c */ /* 0x000fc8000bf05270 */
[----:B------:R-:W-:Y:S02]  /*4b70*/  USEL UR4, URZ, 0x1, UP0 ;  /* 0x00000001ff047887 */ /* 0x000fe40008000000 */
[----:B------:R-:W-:-:S04]  /*4b80*/  USEL UR5, UR5, URZ, UP0 ;  /* 0x000000ff05057287 */ /* 0x000fc80008000000 */
[----:B------:R-:W-:Y:S01]  /*4b90*/  ULEA UR5, UR5, UR7, 0x3 ;  /* 0x0000000705057291 */ /* 0x000fe2000f8e18ff */
[----:B-1----:R-:W-:-:S04]  /*4ba0*/  LOP3.LUT R2, R32, UR4, RZ, 0x3c, !PT ;  /* 0x0000000420027c12 */ /* 0x002fc8000f8e3cff */
[----:B------:R-:W-:Y:S01]  /*4bb0*/  SHF.L.U32 R2, R2, 0x1f, RZ ;  /* 0x0000001f02027819 */ /* 0x000fe200000006ff */
[----:B------:R-:W-:-:S07]  /*4bc0*/  IMAD.U32 R0, RZ, RZ, UR5 ;  /* 0x00000005ff007e24 */ /* 0x000fce000f8e00ff */
.L_x_80:
[----:B-1----:R1:W3:Y:S02]  /*4bd0*/  SYNCS.PHASECHK.TRANS64.TRYWAIT P0, [R0+URZ], R2 ;  /* 0x00000002000075a7 */ /* 0x0022e400080011ff */
[----:B---3--:R-:W-:Y:S05]  /*4be0*/  @!P0 NANOSLEEP.SYNCS 0x989680 ;  /* 0x009896800000895d */ /* 0x008fea0003900000 */
[----:B------:R-:W3:Y:S02]  /*4bf0*/  @!P0 SYNCS.PHASECHK.TRANS64 P0, [R0+URZ], R2 ;  /* 0x00000002000085a7 */ /* 0x000ee400080010ff */
[----:B--23--:R-:W-:Y:S05]  /*4c00*/  @P0 EXIT ;  /* 0x000000000000094d */ /* 0x00cfea0003800000 */
[----:B------:R-:W-:Y:S05]  /*4c10*/  BRA `(.L_x_80) ;  /* 0xfffffffc00ec7947 */ /* 0x000fea000383ffff */
.L_x_68:
[----:B------:R-:W-:-:S06]  /*4c20*/  UISETP.GE.AND UP1, UPT, UR8, 0x4, UPT ;  /* 0x000000040800788c */ /* 0x000fcc000bf26270 */
[----:B------:R-:W-:-:S13]  /*4c30*/  PLOP3.LUT P0, PT, PT, PT, UP1, 0x80, 0x8 ;  /* 0x000000000008781c */ /* 0x000fda0003f0f018 */
[----:B------:R-:W-:Y:S05]  /*4c40*/  @!P0 EXIT ;  /* 0x000000000000894d */ /* 0x000fea0003800000 */
[----:B------:R-:W-:Y:S01]  /*4c50*/  BAR.SYNC.DEFER_BLOCKING 0x6, 0xa0 ;  /* 0x0182800000007b1d */ /* 0x000fe20000010000 */
[C---:B------:R-:W-:Y:S01]  /*4c60*/  IMAD.SHL.U32 R3, R70.reuse, 0x20, RZ ;  /* 0x0000002046037824 */ /* 0x040fe200078e00ff */
[----:B------:R-:W-:Y:S01]  /*4c70*/  SHF.R.U32.HI R4, RZ, 0x1, R70 ;  /* 0x00000001ff047819 */ /* 0x000fe20000011646 */
[C---:B------:R-:W-:Y:S01]  /*4c80*/  IMAD.SHL.U32 R64, R70.reuse, 0x10, RZ ;  /* 0x0000001046407824 */ /* 0x040fe200078e00ff */
[C---:B------:R-:W-:Y:S01]  /*4c90*/  LOP3.LUT P0, RZ, R70.reuse, 0x4, RZ, 0xc0, !PT ;  /* 0x0000000446ff7812 */ /* 0x040fe2000780c0ff */
[----:B------:R-:W-:Y:S01]  /*4ca0*/  IMAD.U32 R32, R70, 0x10000, RZ ;  /* 0x0001000046207824 */ /* 0x000fe200078e00ff */
[----:B------:R-:W-:Y:S02]  /*4cb0*/  UMOV UR48, 0x400 ;  /* 0x0000040000307882 */ /* 0x000fe40000000000 */
[----:B------:R-:W1:Y:S01]  /*4cc0*/  LDC R63, c[0x0][0x370] ;  /* 0x0000dc00ff3f7b82 */ /* 0x000e620000000800 */
[----:B------:R-:W-:Y:S01]  /*4cd0*/  ULEA UR48, UR37, UR48, 0x18 ;  /* 0x0000003025307291 */ /* 0x000fe2000f8ec0ff */
[----:B------:R-:W-:Y:S01]  /*4ce0*/  LOP3.LUT R2, R3, 0xc0, RZ, 0xc0, !PT ;  /* 0x000000c003027812 */ /* 0x000fe200078ec0ff */
[----:B------:R-:W-:Y:S01]  /*4cf0*/  IMAD.MOV.U32 R69, RZ, RZ, 0x10 ;  /* 0x00000010ff457424 */ /* 0x000fe200078e00ff */
[----:B------:R-:W-:Y:S01]  /*4d00*/  LOP3.LUT R64, R64, 0x600, RZ, 0xc0, !PT ;  /* 0x0000060040407812 */ /* 0x000fe200078ec0ff */
[----:B------:R-:W-:Y:S01]  /*4d10*/  IMAD.MOV.U32 R31, RZ, RZ, RZ ;  /* 0x000000ffff1f7224 */ /* 0x000fe200078e00ff */
[----:B------:R-:W-:Y:S01]  /*4d20*/  LOP3.LUT R4, R2, 0x8, R4, 0xf8, !PT ;  /* 0x0000000802047812 */ /* 0x000fe200078ef804 */
[----:B------:R-:W-:Y:S01]  /*4d30*/  IMAD.SHL.U32 R2, R70, 0x4, RZ ;  /* 0x0000000446027824 */ /* 0x000fe200078e00ff */
[----:B------:R-:W2:Y:S01]  /*4d40*/  LDC R28, c[0x0][0xb0c] ;  /* 0x0002c300ff1c7b82 */ /* 0x000ea20000000800 */
[--C-:B------:R-:W-:Y:S01]  /*4d50*/  LOP3.LUT R64, R64, 0x20, R3.reuse, 0xf8, !PT ;  /* 0x0000002040407812 */ /* 0x100fe200078ef803 */
[----:B------:R-:W-:Y:S01]  /*4d60*/  IMAD.MOV.U32 R68, RZ, RZ, RZ ;  /* 0x000000ffff447224 */ /* 0x000fe200078e00ff */
[----:B------:R-:W-:Y:S01]  /*4d70*/  LOP3.LUT R32, R32, 0x600000, RZ, 0xc0, !PT ;  /* 0x0060000020207812 */ /* 0x000fe200078ec0ff */
[----:B------:R-:W-:Y:S01]  /*4d80*/  IMAD.MOV.U32 R73, RZ, RZ, RZ ;  /* 0x000000ffff497224 */ /* 0x000fe200078e00ff */
[----:B------:R-:W-:Y:S01]  /*4d90*/  LOP3.LUT R2, R4, 0x18, R2, 0x78, !PT ;  /* 0x0000001804027812 */ /* 0x000fe200078e7802 */
[----:B------:R-:W-:Y:S01]  /*4da0*/  IMAD.MOV.U32 R67, RZ, RZ, RZ ;  /* 0x000000ffff437224 */ /* 0x000fe200078e00ff */
[----:B------:R-:W-:Y:S01]  /*4db0*/  LOP3.LUT R64, R64, 0x100, R3, 0xf8, !PT ;  /* 0x0000010040407812 */ /* 0x000fe200078ef803 */
[----:B------:R-:W4:Y:S01]  /*4dc0*/  LDC R61, c[0x0][0xb20] ;  /* 0x0002c800ff3d7b82 */ /* 0x000f220000000800 */
[----:B------:R-:W3:Y:S01]  /*4dd0*/  LDS R0, [UR48+0x140] ;  /* 0x00014030ff007984 */ /* 0x000ee20008000800 */
[----:B------:R-:W-:Y:S01]  /*4de0*/  LOP3.LUT R70, R70, 0x60, RZ, 0xc0, !PT ;  /* 0x0000006046467812 */ /* 0x000fe200078ec0ff */
[----:B------:R-:W1:Y:S01]  /*4df0*/  LDCU.64 UR54, c[0x0][0x348] ;  /* 0x00006900ff3677ac */ /* 0x000e620008000a00 */
[----:B------:R-:W-:-:S02]  /*4e00*/  LOP3.LUT R64, R64, R2, RZ, 0xfc, !PT ;  /* 0x0000000240407212 */ /* 0x000fc400078efcff */
[----:B------:R-:W-:Y:S01]  /*4e10*/  SEL R69, R69, 0xfffffff0, !P0 ;  /* 0xfffffff045457807 */ /* 0x000fe20004000000 */
[----:B------:R-:W1:Y:S01]  /*4e20*/  LDCU.64 UR38, c[0x0][0x888] ;  /* 0x00011100ff2677ac */ /* 0x000e620008000a00 */
[----:B------:R-:W1:Y:S01]  /*4e30*/  LDC R27, c[0x0][0xb30] ;  /* 0x0002cc00ff1b7b82 */ /* 0x000e620000000800 */
[----:B------:R-:W1:Y:S01]  /*4e40*/  LDCU.64 UR44, c[0x0][0x890] ;  /* 0x00011200ff2c77ac */ /* 0x000e620008000a00 */
[----:B------:R-:W-:-:S06]  /*4e50*/  UMOV UR51, 0x1 ;  /* 0x0000000100337882 */ /* 0x000fcc0000000000 */
[----:B------:R-:W1:Y:S01]  /*4e60*/  LDC.64 R56, c[0x0][0xb10] ;  /* 0x0002c400ff387b82 */ /* 0x000e620000000a00 */
[----:B------:R-:W-:Y:S01]  /*4e70*/  UMOV UR56, URZ ;  /* 0x000000ff00387c82 */ /* 0x000fe20008000000 */
[----:B------:R-:W-:Y:S01]  /*4e80*/  UIADD3 UR52, UPT, UPT, UR48, 0x200, URZ ;  /* 0x0000020030347890 */ /* 0x000fe2000fffe0ff */
[----:B------:R-:W-:Y:S01]  /*4e90*/  UMOV UR50, URZ ;  /* 0x000000ff00327c82 */ /* 0x000fe20008000000 */
[----:B------:R-:W-:-:S04]  /*4ea0*/  UMOV UR49, URZ ;  /* 0x000000ff00317c82 */ /* 0x000fc80008000000 */
[----:B------:R-:W1:Y:S08]  /*4eb0*/  LDC.64 R24, c[0x0][0xb18] ;  /* 0x0002c600ff187b82 */ /* 0x000e700000000a00 */
[----:B------:R-:W1:Y:S08]  /*4ec0*/  LDC.64 R22, c[0x0][0xb28] ;  /* 0x0002ca00ff167b82 */ /* 0x000e700000000a00 */
[----:B------:R-:W1:Y:S01]  /*4ed0*/  LDC.64 R54, c[0x0][0x8b0] ;  /* 0x00022c00ff367b82 */ /* 0x000e620000000a00 */
[----:B---3--:R-:W-:-:S07]  /*4ee0*/  IMAD.IADD R32, R0, 0x1, R32 ;  /* 0x0000000100207824 */ /* 0x008fce00078e0220 */
[----:B------:R-:W3:Y:S08]  /*4ef0*/  LDC.64 R52, c[0x0][0x8a8] ;  /* 0x00022a00ff347b82 */ /* 0x000ef00000000a00 */
[----:B--2-4-:R-:W1:Y:S02]  /*4f00*/  LDC R62, c[0x0][0x374] ;  /* 0x0000dd00ff3e7b82 */ /* 0x014e640000000800 */
.L_x_111:
[----:B------:R-:W-:Y:S02]  /*4f10*/  LEA R0, R73, UR48, 0x3 ;  /* 0x0000003049007c11 */ /* 0x000fe4000f8e18ff */
[----:B------:R-:W-:Y:S02]  /*4f20*/  SHF.L.U32 R2, R67, 0x1f, RZ ;  /* 0x0000001f43027819 */ /* 0x000fe400000006ff */
[----:B-1----:R-:W-:Y:S02]  /*4f30*/  LEA R16, R73, UR48, 0x4 ;  /* 0x0000003049107c11 */ /* 0x002fe4000f8e20ff */
[----:B------:R-:W2:Y:S02]  /*4f40*/  SYNCS.PHASECHK.TRANS64.TRYWAIT P0, [R0+URZ+0x90], R2 ;  /* 0x00009002000075a7 */ /* 0x000ea400080011ff */
[----:B--2---:R-:W-:Y:S05]  /*4f50*/  @!P0 BRA `(.L_x_81) ;  /* 0x0000002800b48947 */ /* 0x004fea0003800000 */
.L_x_155:
[----:B------:R-:W4:Y:S01]  /*4f60*/  LDC.64 R10, c[0x0][0xb10] ;  /* 0x0002c400ff0a7b82 */ /* 0x000f220000000a00 */
[----:B------:R-:W3:Y:S01]  /*4f70*/  LDS.128 R16, [R16+0x120] ;  /* 0x0001200010107984 */ /* 0x000ee20000000c00 */
[----:B-1----:R-:W-:Y:S01]  /*4f80*/  ISETP.NE.AND P1, PT, R27, 0x1, PT ;  /* 0x000000011b00780c */ /* 0x002fe20003f25270 */
[----:B--2---:R-:W-:Y:S01]  /*4f90*/  VIADD R0, R0, 0xa0 ;  /* 0x000000a000007836 */ /* 0x004fe20000000000 */
[----:B------:R-:W-:Y:S04]  /*4fa0*/  ISETP.GE.AND P0, PT, R26, 0x1, PT ;  /* 0x000000011a00780c */ /* 0x000fe80003f06270 */
[----:B------:R-:W1:Y:S01]  /*4fb0*/  LDC.64 R8, c[0x0][0xb18] ;  /* 0x0002c600ff087b82 */ /* 0x000e620000000a00 */
[----:B------:R-:W-:Y:S01]  /*4fc0*/  PRMT R0, RZ, 0x654, R0 ;  /* 0x00000654ff007816 */ /* 0x000fe20000000000 */
[----:B------:R-:W-:Y:S01]  /*4fd0*/  @!PT LDS RZ, [RZ] ;  /* 0x00000000fffff984 */ /* 0x000fe20000000800 */
[----:B------:R-:W-:Y:S01]  /*4fe0*/  @!PT LDS RZ, [RZ] ;  /* 0x00000000fffff984 */ /* 0x000fe20000000800 */
[----:B------:R-:W-:Y:S01]  /*4ff0*/  @!PT LDS RZ, [RZ] ;  /* 0x00000000fffff984 */ /* 0x000fe20000000800 */
[----:B------:R-:W-:Y:S01]  /*5000*/  @!PT LDS RZ, [RZ] ;  /* 0x00000000fffff984 */ /* 0x000fe20000000800 */
[----:B------:R2:W-:Y:S06]  /*5010*/  MEMBAR.ALL.CTA ;  /* 0x0000000000007992 */ /* 0x0005ec0000008000 */
[----:B--2---:R-:W2:Y:S01]  /*5020*/  FENCE.VIEW.ASYNC.S ;  /* 0x00000000000073c6 */ /* 0x004ea20000000000 */
[----:B------:R-:W1:Y:S08]  /*5030*/  @!P1 LDC R12, c[0x0][0xb20] ;  /* 0x0002c800ff0c9b82 */ /* 0x000e700000000800 */
[----:B------:R-:W1:Y:S01]  /*5040*/  @!P1 LDC R7, c[0x0][0xb0c] ;  /* 0x0002c300ff079b82 */ /* 0x000e620000000800 */
[----:B--2---:R2:W-:Y:S01]  /*5050*/  SYNCS.ARRIVE.TRANS64.RED.A1T0 RZ, [R0+URZ], RZ ;  /* 0x000000ff00ff79a7 */ /* 0x0045e200081004ff */
[----:B---3--:R-:W-:Y:S04]  /*5060*/  LOP3.LUT P4, RZ, R18, 0x1, RZ, 0xc0, !PT ;  /* 0x0000000112ff7812 */ /* 0x008fe8000788c0ff */
[----:B------:R-:W-:Y:S09]  /*5070*/  P2R R71, PR, RZ, 0x10 ;  /* 0x00000010ff477803 */ /* 0x000ff20000000000 */
[----:B------:R-:W-:Y:S02]  /*5080*/  @P4 MOV R30, R16 ;  /* 0x00000010001e4202 */ /* 0x000fe40000000f00 */
[----:B------:R-:W-:Y:S01]  /*5090*/  @P4 LOP3.LUT R29, R17, 0xffff, RZ, 0xc0, !PT ;  /* 0x0000ffff111d4812 */ /* 0x000fe200078ec0ff */
[----:B--2-4-:R-:W-:Y:S06]  /*50a0*/  @!P0 BRA `(.L_x_82) ;  /* 0x0000000000a48947 */ /* 0x014fec0003800000 */
[----:B------:R-:W-:Y:S01]  /*50b0*/  IMAD.HI.U32 R0, R62, R25, RZ ;  /* 0x000000193e007227 */ /* 0x000fe200078e00ff */
[----:B------:R-:W-:Y:S02]  /*50c0*/  ISETP.NE.AND P0, PT, R24, 0x1, PT ;  /* 0x000000011800780c */ /* 0x000fe40003f05270 */
[----:B------:R-:W-:Y:S01]  /*50d0*/  ISETP.NE.AND P2, PT, R26, 0x1, PT ;  /* 0x000000011a00780c */ /* 0x000fe20003f45270 */
[----:B------:R-:W-:Y:S01]  /*50e0*/  IMAD.HI.U32 R4, R63, R56, RZ ;  /* 0x000000383f047227 */ /* 0x000fe200078e00ff */
[----:B------:R-:W-:Y:S02]  /*50f0*/  SHF.R.U32.HI R0, RZ, R61, R0 ;  /* 0x0000003dff007219 */ /* 0x000fe40000011600 */
[----:B------:R-:W-:Y:S01]  /*5100*/  ISETP.NE.AND P3, PT, R28, 0x1, PT ;  /* 0x000000011c00780c */ /* 0x000fe20003f65270 */
[----:B------:R-:W-:Y:S01]  /*5110*/  IMAD.HI.U32 R6, R29, R25, RZ ;  /* 0x000000191d067227 */ /* 0x000fe200078e00ff */
[-C--:B------:R-:W-:Y:S02]  /*5120*/  SHF.R.U32.HI R4, RZ, R57.reuse, R4 ;  /* 0x00000039ff047219 */ /* 0x080fe40000011604 */
[----:B------:R-:W-:Y:S01]  /*5130*/  SEL R0, R62, R0, !P0 ;  /* 0x000000003e007207 */ /* 0x000fe20004000000 */
[----:B------:R-:W-:Y:S01]  /*5140*/  IMAD.HI.U32 R5, R30, R56, RZ ;  /* 0x000000381e057227 */ /* 0x000fe200078e00ff */
[----:B------:R-:W-:Y:S03]  /*5150*/  SEL R4, R63, R4, !P3 ;  /* 0x000000043f047207 */ /* 0x000fe60005800000 */
[-C--:B------:R-:W-:Y:S01]  /*5160*/  IMAD.HI.U32 R3, R0, R22.reuse, RZ ;  /* 0x0000001600037227 */ /* 0x080fe200078e00ff */
[----:B------:R-:W-:Y:S03]  /*5170*/  SHF.R.U32.HI R5, RZ, R57, R5 ;  /* 0x00000039ff057219 */ /* 0x000fe60000011605 */
[----:B------:R-:W-:Y:S01]  /*5180*/  IMAD.HI.U32 R2, R4, R22, RZ ;  /* 0x0000001604027227 */ /* 0x000fe200078e00ff */
[----:B------:R-:W-:Y:S02]  /*5190*/  @P2 SHF.R.U32.HI R0, RZ, R23, R3 ;  /* 0x00000017ff002219 */ /* 0x000fe40000011603 */
[----:B------:R-:W-:Y:S02]  /*51a0*/  SHF.R.U32.HI R3, RZ, R61, R6 ;  /* 0x0000003dff037219 */ /* 0x000fe40000011606 */
[----:B------:R-:W-:Y:S01]  /*51b0*/  @P2 SHF.R.U32.HI R4, RZ, R23, R2 ;  /* 0x00000017ff042219 */ /* 0x000fe20000011602 */
[----:B------:R-:W-:Y:S01]  /*51c0*/  IMAD R0, R26, R0, RZ ;  /* 0x000000001a007224 */ /* 0x000fe200078e02ff */
[----:B------:R-:W-:Y:S02]  /*51d0*/  SEL R3, R29, R3, !P0 ;  /* 0x000000031d037207 */ /* 0x000fe40004000000 */
[----:B------:R-:W-:Y:S01]  /*51e0*/  SEL R2, R30, R5, !P3 ;  /* 0x000000051e027207 */ /* 0x000fe20005800000 */
[----:B------:R-:W-:Y:S01]  /*51f0*/  IMAD R5, R26, R4, RZ ;  /* 0x000000041a057224 */ /* 0x000fe200078e02ff */
[C---:B------:R-:W-:Y:S01]  /*5200*/  ISETP.GE.AND P0, PT, R3.reuse, R0, PT ;  /* 0x000000000300720c */ /* 0x040fe20003f06270 */
[C---:B------:R-:W-:Y:S03]  /*5210*/  IMAD.HI.U32 R0, R3.reuse, R22, RZ ;  /* 0x0000001603007227 */ /* 0x040fe600078e00ff */
[C---:B------:R-:W-:Y:S02]  /*5220*/  ISETP.GE.OR P0, PT, R2.reuse, R5, P0 ;  /* 0x000000050200720c */ /* 0x040fe40000706670 */
[----:B------:R-:W-:Y:S04]  /*5230*/  SHF.R.U32.HI R0, RZ, R23, R0 ;  /* 0x00000017ff007219 */ /* 0x000fe80000011600 */
[C---:B------:R-:W-:Y:S05]  /*5240*/  SEL R6, R3.reuse, R0, !P2 ;  /* 0x0000000003067207 */ /* 0x040fea0005000000 */
        /* <DEDUP_REMOVED lines=14> */
[----:B------:R-:W-:Y:S07]  /*5330*/  IMAD R29, R3, R24, R29 ;  /* 0x00000018031d7224 */ /* 0x000fee00078e021d */
.L_x_82:
[----:B-1----:R-:W-:Y:S01]  /*5340*/  @!P1 ISETP.NE.AND P0, PT, R8, 0x1, PT ;  /* 0x000000010800980c */ /* 0x002fe20003f05270 */
[----:B------:R-:W-:Y:S01]  /*5350*/  @!P1 IMAD.HI.U32 R0, R30, R10, RZ ;  /* 0x0000000a1e009227 */ /* 0x000fe200078e00ff */
[----:B------:R-:W-:Y:S01]  /*5360*/  @!P1 ISETP.NE.AND P2, PT, R7, 0x1, PT ;  /* 0x000000010700980c */ /* 0x000fe20003f45270 */
[----:B------:R-:W-:Y:S01]  /*5370*/  ULOP3.LUT UP0, URZ, UR52, 0x1b0, URZ, 0xc0, !UPT ;  /* 0x000001b034ff7892 */ /* 0x000fe2000f80c0ff */
[----:B------:R-:W-:Y:S01]  /*5380*/  R2UR UR42, R21 ;  /* 0x00000000152a72ca */ /* 0x000fe200000e0000 */
[----:B------:R-:W-:Y:S01]  /*5390*/  @!P1 IMAD.HI.U32 R2, R29, R9, RZ ;  /* 0x000000091d029227 */ /* 0x000fe200078e00ff */
[----:B------:R-:W-:Y:S02]  /*53a0*/  @!P1 SHF.R.U32.HI R0, RZ, R11, R0 ;  /* 0x0000000bff009219 */ /* 0x000fe40000011600 */
[----:B------:R-:W-:Y:S01]  /*53b0*/  R2UR UR41, R20 ;  /* 0x00000000142972ca */ /* 0x000fe200000e0000 */
[----:B------:R-:W-:Y:S01]  /*53c0*/  VIADD R73, R73, 0x1 ;  /* 0x0000000149497836 */ /* 0x000fe20000000000 */
[----:B------:R-:W-:Y:S02]  /*53d0*/  @!P1 SHF.R.U32.HI R2, RZ, R12, R2 ;  /* 0x0000000cff029219 */ /* 0x000fe40000011602 */
[----:B------:R-:W-:Y:S02]  /*53e0*/  @!P1 SEL R3, R30, R0, !P2 ;  /* 0x000000001e039207 */ /* 0x000fe40005000000 */
[----:B------:R-:W-:Y:S02]  /*53f0*/  @!P1 SEL R2, R29, R2, !P0 ;  /* 0x000000021d029207 */ /* 0x000fe40004000000 */
[----:B------:R-:W-:Y:S01]  /*5400*/  @P4 SHF.R.U32.HI R66, RZ, 0x10, R17 ;  /* 0x00000010ff424819 */ /* 0x000fe20000011611 */
[----:B------:R-:W-:Y:S02]  /*5410*/  USHF.L.U32 UR42, UR42, 0x6, URZ ;  /* 0x000000062a2a7899 */ /* 0x000fe400080006ff */
[----:B------:R-:W-:Y:S02]  /*5420*/  @!P1 IMAD.IADD R0, R2, 0x1, -R3 ;  /* 0x0000000102009824 */ /* 0x000fe400078e0a03 */
[----:B------:R-:W-:Y:S01]  /*5430*/  @!P1 IMAD.IADD R2, R3, 0x1, -R2 ;  /* 0x0000000103029824 */ /* 0x000fe200078e0a02 */
[----:B------:R-:W-:Y:S01]  /*5440*/  USHF.L.U32 UR41, UR41, 0x6, URZ ;  /* 0x0000000629297899 */ /* 0x000fe200080006ff */
[----:B------:R-:W-:Y:S02]  /*5450*/  @!P1 IMAD R30, R0, R7, R30 ;  /* 0x00000007001e9224 */ /* 0x000fe400078e021e */
[----:B------:R-:W-:Y:S01]  /*5460*/  @!P1 IMAD R29, R2, R8, R29 ;  /* 0x00000008021d9224 */ /* 0x000fe200078e021d */
[----:B------:R-:W-:Y:S08]  /*5470*/  BRA.U !UP0, `(.L_x_83) ;  /* 0x00000001087c7547 */ /* 0x000ff0000b800000 */
[----:B------:R-:W1:Y:S01]  /*5480*/  LDCU.64 UR8, c[0x4][0x80] ;  /* 0x01001000ff0877ac */ /* 0x000e620008000a00 */
[----:B------:R-:W-:Y:S01]  /*5490*/  MOV R2, 0x0 ;  /* 0x0000000000027802 */ /* 0x000fe20000000f00 */
[----:B------:R-:W-:Y:S02]  /*54a0*/  HFMA2 R12, -RZ, RZ, 0, 5.9604644775390625e-08 ;  /* 0x00000001ff0c7431 */ /* 0x000fe400000001ff */
[----:B------:R-:W-:Y:S01]  /*54b0*/  IMAD.MOV.U32 R8, RZ, RZ, 0x70 ;  /* 0x00000070ff087424 */ /* 0x000fe200078e00ff */
[----:B------:R2:W3:Y:S01]  /*54c0*/  LDC.64 R14, c[0x4][R2] ;  /* 0x01000000020e7b82 */ /* 0x0004e20000000a00 */
[----:B------:R-:W4:Y:S01]  /*54d0*/  LDCU.64 UR6, c[0x4][0x88] ;  /* 0x01001100ff0677ac */ /* 0x000f220008000a00 */
[----:B------:R-:W-:Y:S01]  /*54e0*/  IMAD.MOV.U32 R13, RZ, RZ, RZ ;  /* 0x000000ffff0d7224 */ /* 0x000fe200078e00ff */
[----:B------:R-:W2:Y:S01]  /*54f0*/  LDCU.64 UR4, c[0x4][0x8] ;  /* 0x01000100ff0477ac */ /* 0x000ea20008000a00 */
[----:B-1----:R-:W-:Y:S01]  /*5500*/  MOV R5, UR9 ;  /* 0x0000000900057c02 */ /* 0x002fe20008000f00 */
[----:B------:R-:W-:Y:S01]  /*5510*/  IMAD.U32 R4, RZ, RZ, UR8 ;  /* 0x00000008ff047e24 */ /* 0x000fe2000f8e00ff */
[----:B----4-:R-:W-:Y:S01]  /*5520*/  MOV R7, UR7 ;  /* 0x0000000700077c02 */ /* 0x010fe20008000f00 */
[----:B------:R-:W-:Y:S01]  /*5530*/  IMAD.U32 R6, RZ, RZ, UR6 ;  /* 0x00000006ff067e24 */ /* 0x000fe2000f8e00ff */
[----:B--2---:R-:W-:Y:S01]  /*5540*/  MOV R11, UR5 ;  /* 0x00000005000b7c02 */ /* 0x004fe20008000f00 */
[----:B------:R-:W-:Y:S02]  /*5550*/  IMAD.U32 R10, RZ, RZ, UR4 ;  /* 0x00000004ff0a7e24 */ /* 0x000fe4000f8e00ff */
[----:B------:R-:W-:Y:S07]  /*5560*/  LEPC R20, `(.L_x_84) ;  /* 0x000000001014794e */ /* 0x000fee0000000000 */
[----:B---3-5:R-:W-:Y:S05]  /*5570*/  CALL.ABS.NOINC R14 ;  /* 0x000000000e007343 */ /* 0x028fea0003c00000 */
.L_x_84:
[----:B------:R-:W1:Y:S01]  /*5580*/  LDCU.64 UR8, c[0x4][0x80] ;  /* 0x01001000ff0877ac */ /* 0x000e620008000a00 */
[----:B------:R-:W2:Y:S01]  /*5590*/  LDC.64 R2, c[0x4][R2] ;  /* 0x0100000002027b82 */ /* 0x000ea20000000a00 */
[----:B------:R-:W-:Y:S02]  /*55a0*/  HFMA2 R12, -RZ, RZ, 0, 5.9604644775390625e-08 ;  /* 0x00000001ff0c7431 */ /* 0x000fe400000001ff */
[----:B------:R-:W-:Y:S02]  /*55b0*/  IMAD.MOV.U32 R8, RZ, RZ, 0x70 ;  /* 0x00000070ff087424 */ /* 0x000fe400078e00ff */
[----:B------:R-:W-:Y:S01]  /*55c0*/  IMAD.MOV.U32 R13, RZ, RZ, RZ ;  /* 0x000000ffff0d7224 */ /* 0x000fe200078e00ff */
[----:B------:R-:W3:Y:S01]  /*55d0*/  LDCU.64 UR6, c[0x4][0x88] ;  /* 0x01001100ff0677ac */ /* 0x000ee20008000a00 */
[----:B------:R-:W4:Y:S01]  /*55e0*/  LDCU.64 UR4, c[0x4][0x8] ;  /* 0x01000100ff0477ac */ /* 0x000f220008000a00 */
[----:B-1----:R-:W-:Y:S02]  /*55f0*/  MOV R4, UR8 ;  /* 0x0000000800047c02 */ /* 0x002fe40008000f00 */
[----:B------:R-:W-:Y:S02]  /*5600*/  MOV R5, UR9 ;  /* 0x0000000900057c02 */ /* 0x000fe40008000f00 */
[----:B---3--:R-:W-:Y:S01]  /*5610*/  MOV R7, UR7 ;  /* 0x0000000700077c02 */ /* 0x008fe20008000f00 */
[----:B------:R-:W-:Y:S01]  /*5620*/  IMAD.U32 R6, RZ, RZ, UR6 ;  /* 0x00000006ff067e24 */ /* 0x000fe2000f8e00ff */
[----:B----4-:R-:W-:Y:S01]  /*5630*/  MOV R11, UR5 ;  /* 0x00000005000b7c02 */ /* 0x010fe20008000f00 */
[----:B------:R-:W-:Y:S02]  /*5640*/  IMAD.U32 R10, RZ, RZ, UR4 ;  /* 0x00000004ff0a7e24 */ /* 0x000fe4000f8e00ff */
[----:B------:R-:W-:Y:S07]  /*5650*/  LEPC R20, `(.L_x_83) ;  /* 0x000000001014794e */ /* 0x000fee0000000000 */
[----:B--2---:R-:W-:Y:S05]  /*5660*/  CALL.ABS.NOINC R2 ;  /* 0x0000000002007343 */ /* 0x004fea0003c00000 */
.L_x_83:
[----:B------:R-:W-:Y:S01]  /*5670*/  ISETP.NE.U32.AND P4, PT, R54, RZ, PT ;  /* 0x000000ff3600720c */ /* 0x000fe20003f85070 */
[----:B------:R-:W-:Y:S01]  /*5680*/  UISETP.NE.AND UP2, UPT, UR53, URZ, UPT ;  /* 0x000000ff3500728c */ /* 0x000fe2000bf45270 */
[----:B------:R-:W-:Y:S01]  /*5690*/  ISETP.NE.U32.AND P2, PT, RZ, UR38, PT ;  /* 0x00000026ff007c0c */ /* 0x000fe2000bf45070 */
[----:B------:R-:W-:Y:S01]  /*56a0*/  UISETP.NE.U32.AND UP1, UPT, UR44, URZ, UPT ;  /* 0x000000ff2c00728c */ /* 0x000fe2000bf25070 */
[----:B------:R-:W-:Y:S01]  /*56b0*/  ISETP.NE.AND.EX P4, PT, R55, RZ, PT, P4 ;  /* 0x000000ff3700720c */ /* 0x000fe20003f85340 */
[----:B------:R-:W-:Y:S01]  /*56c0*/  UPLOP3.LUT UP0, UPT, UPT, UPT, UPT, 0x40, 0x4 ;  /* 0x000000000004789c */ /* 0x000fe20003f0e870 */
[----:B------:R-:W-:Y:S01]  /*56d0*/  ISETP.NE.AND.EX P2, PT, RZ, UR39, PT, P2 ;  /* 0x00000027ff007c0c */ /* 0x000fe2000bf45320 */
[----:B------:R-:W-:Y:S01]  /*56e0*/  UISETP.NE.AND.EX UP1, UPT, UR45, URZ, UPT, UP1 ;  /* 0x000000ff2d00728c */ /* 0x000fe2000bf25310 */
[----:B------:R-:W-:Y:S04]  /*56f0*/  PLOP3.LUT P1, PT, PT, PT, UP2, 0x80, 0x8 ;  /* 0x000000000008781c */ /* 0x000fe80003f2f028 */
[----:B------:R-:W-:Y:S06]  /*5700*/  @UP2 UPLOP3.LUT UP0, UPT, UPT, UPT, UP1, 0x80, 0x8 ;  /* 0x000000000008289c */ /* 0x000fec0003f0f010 */
[----:B------:R-:W-:Y:S01]  /*5710*/  PLOP3.LUT P0, PT, PT, PT, UP0, 0x80, 0x8 ;  /* 0x000000000008781c */ /* 0x000fe20003f0f008 */
[----:B------:R-:W-:Y:S01]  /*5720*/  @!UPT UIADD3 URZ, UPT, UPT, URZ, URZ, URZ ;  /* 0x000000fffffff290 */ /* 0x000fe2000fffe0ff */
[----:B------:R-:W-:Y:S11]  /*5730*/  BRA.U !UP1, `(.L_x_85) ;  /* 0x0000000109387547 */ /* 0x000ff6000b800000 */
[----:B------:R-:W-:Y:S01]  /*5740*/  UISETP.NE.U32.AND UP0, UPT, UR38, URZ, UPT ;  /* 0x000000ff2600728c */ /* 0x000fe2000bf05070 */
[----:B------:R-:W-:Y:S02]  /*5750*/  HFMA2 R0, -RZ, RZ, 0, 5.9604644775390625e-08 ;  /* 0x00000001ff007431 */ /* 0x000fe400000001ff */
[----:B------:R-:W-:Y:S01]  /*5760*/  IMAD.MOV.U32 R60, RZ, RZ, 0x1 ;  /* 0x00000001ff3c7424 */ /* 0x000fe200078e00ff */
[----:B------:R-:W-:Y:S06]  /*5770*/  UISETP.NE.AND.EX UP0, UPT, UR39, URZ, UPT, UP0 ;  /* 0x000000ff2700728c */ /* 0x000fec000bf05300 */
[----:B------:R-:W-:Y:S05]  /*5780*/  PLOP3.LUT P3, PT, PT, PT, UP0, 0x80, 0x8 ;  /* 0x000000000008781c */ /* 0x000fea0003f6f008 */
[----:B------:R-:W1:Y:S01]  /*5790*/  @UP0 LDCU.64 UR6, c[0x0][0x888] ;  /* 0x00011100ff0607ac */ /* 0x000e620008000a00 */
[----:B------:R-:W-:Y:S07]  /*57a0*/  @UP0 UIMAD UR4, UR36, UR44, URZ ;  /* 0x0000002c240402a4 */ /* 0x000fee000f8e02ff */
[----:B------:R-:W-:Y:S01]  /*57b0*/  @!P3 PRMT R60, R0, 0x7610, R60 ;  /* 0x00007610003cb816 */ /* 0x000fe2000000003c */
[----:B-1----:R-:W-:Y:S03]  /*57c0*/  @UP0 UIMAD.WIDE UR6, UR4, 0x4, UR6 ;  /* 0x00000004040608a5 */ /* 0x002fe6000f8e0206 */
[----:B------:R-:W1:Y:S03]  /*57d0*/  @!UP0 LDCU UR4, c[0x0][0x880] ;  /* 0x00011000ff0487ac */ /* 0x000e660008000800 */
[----:B------:R-:W-:Y:S01]  /*57e0*/  IMAD.U32 R2, RZ, RZ, UR6 ;  /* 0x00000006ff027e24 */ /* 0x000fe2000f8e00ff */
[----:B------:R-:W-:Y:S05]  /*57f0*/  MOV R3, UR7 ;  /* 0x0000000700037c02 */ /* 0x000fea0008000f00 */
[----:B-----5:R2:W5:Y:S02]  /*5800*/  @P3 LDG.E R35, desc[UR46][R2.64] ;  /* 0x0000002e02233981 */ /* 0x020564000c1e1900 */
[----:B-12---:R-:W-:Y:S02]  /*5810*/  @!P3 IMAD.U32 R35, RZ, RZ, UR4 ;  /* 0x00000004ff23be24 */ /* 0x006fe4000f8e00ff */
.L_x_85:
[----:B------:R-:W-:Y:S05]  /*5820*/  @!P4 BRA `(.L_x_86) ;  /* 0x000000000020c947 */ /* 0x000fea0003800000 */
[----:B------:R-:W-:Y:S04]  /*5830*/  ISETP.NE.U32.AND P3, PT, R52, RZ, PT ;  /* 0x000000ff3400720c */ /* 0x000fe80003f65070 */
[----:B------:R-:W-:Y:S11]  /*5840*/  ISETP.NE.AND.EX P3, PT, R53, RZ, PT, P3 ;  /* 0x000000ff3500720c */ /* 0x000ff60003f65330 */
[----:B------:R-:W-:Y:S02]  /*5850*/  @!UPT UIADD3 URZ, UPT, UPT, URZ, URZ, URZ ;  /* 0x000000fffffff290 */ /* 0x000fe4000fffe0ff */
[----:B------:R-:W1:Y:S01]  /*5860*/  @P3 LDC.64 R2, c[0x0][0x8a8] ;  /* 0x00022a00ff023b82 */ /* 0x000e620000000a00 */
[----:B------:R-:W-:Y:S04]  /*5870*/  @P3 IMAD R0, R54, UR36, RZ ;  /* 0x0000002436003c24 */ /* 0x000fe8000f8e02ff */
[----:B-1----:R-:W-:Y:S05]  /*5880*/  @P3 IMAD.WIDE R2, R0, 0x4, R2 ;  /* 0x0000000400023825 */ /* 0x002fea00078e0202 */
[----:B-----5:R1:W5:Y:S02]  /*5890*/  @P3 LDG.E R33, desc[UR46][R2.64] ;  /* 0x0000002e02213981 */ /* 0x020364000c1e1900 */
[----:B-1----:R-:W2:Y:S02]  /*58a0*/  @!P3 LDC R33, c[0x0][0x8a0] ;  /* 0x00022800ff21bb82 */ /* 0x002ea40000000800 */
.L_x_86:
[----:B-----5:R-:W-:Y:S01]  /*58b0*/  FSETP.NEU.AND P3, PT, R35, RZ, PT ;  /* 0x000000ff2300720b */ /* 0x020fe20003f6d000 */
[----:B------:R-:W-:Y:S01]  /*58c0*/  IMAD.U32 R2, RZ, RZ, UR56 ;  /* 0x00000038ff027e24 */ /* 0x000fe2000f8e00ff */
[----:B------:R-:W-:Y:S01]  /*58d0*/  SEL R5, RZ, 0xffffffff, P2 ;  /* 0xffffffffff057807 */ /* 0x000fe20001000000 */
[----:B------:R-:W-:Y:S01]  /*58e0*/  ULOP3.LUT UR4, UR51, 0x1, URZ, 0x3c, !UPT ;  /* 0x0000000133047892 */ /* 0x000fe2000f8e3cff */
[----:B------:R-:W-:Y:S01]  /*58f0*/  @P1 LOP3.LUT P2, RZ, R60, 0xff, RZ, 0xc0, !PT ;  /* 0x000000ff3cff1812 */ /* 0x000fe2000784c0ff */
[----:B------:R-:W-:Y:S01]  /*5900*/  BSSY B1, `(.L_x_87) ;  /* 0x000003d000017945 */ /* 0x000fe20003800000 */
[----:B------:R-:W-:Y:S01]  /*5910*/  @P1 SEL R0, RZ, 0xffffffff, P3 ;  /* 0xffffffffff001807 */ /* 0x000fe20001800000 */
[----:B------:R-:W-:Y:S01]  /*5920*/  IMAD.MOV.U32 R47, RZ, RZ, 0x1 ;  /* 0x00000001ff2f7424 */ /* 0x000fe200078e00ff */
[----:B------:R-:W-:Y:S01]  /*5930*/  LEA R2, R2, UR48, 0x3 ;  /* 0x0000003002027c11 */ /* 0x000fe2000f8e18ff */
[----:B------:R-:W-:Y:S01]  /*5940*/  IMAD.U32 R45, RZ, RZ, UR4 ;  /* 0x00000004ff2d7e24 */ /* 0x000fe2000f8e00ff */
[----:B------:R-:W-:Y:S01]  /*5950*/  @P0 SEL R0, R5, R0, !P2 ;  /* 0x0000000005000207 */ /* 0x000fe20005000000 */
[----:B------:R-:W-:Y:S01]  /*5960*/  IMAD.U32 R46, RZ, RZ, UR56 ;  /* 0x00000038ff2e7e24 */ /* 0x000fe2000f8e00ff */
[C---:B------:R-:W-:Y:S02]  /*5970*/  LEA R44, R31.reuse, UR48, 0x3 ;  /* 0x000000301f2c7c11 */ /* 0x040fe4000f8e18ff */
[----:B------:R-:W-:Y:S02]  /*5980*/  CS2R R50, SRZ ;  /* 0x0000000000327805 */ /* 0x000fe4000001ff00 */
[----:B------:R-:W-:Y:S02]  /*5990*/  @P1 LOP3.LUT R0, R0, 0x1, RZ, 0xc0, !PT ;  /* 0x0000000100001812 */ /* 0x000fe400078ec0ff */
[----:B------:R-:W-:Y:S02]  /*59a0*/  CS2R R48, SRZ ;  /* 0x0000000000307805 */ /* 0x000fe4000001ff00 */
[----:B------:R-:W-:Y:S02]  /*59b0*/  SHF.L.U32 R3, R68, 0x1f, RZ ;  /* 0x0000001f44037819 */ /* 0x000fe400000006ff */
[----:B------:R-:W-:Y:S02]  /*59c0*/  CS2R R42, SRZ ;  /* 0x00000000002a7805 */ /* 0x000fe4000001ff00 */
[----:B------:R-:W-:Y:S02]  /*59d0*/  ISETP.NE.U32.OR P5, PT, R0, 0x1, !P1 ;  /* 0x000000010000780c */ /* 0x000fe40004fa5470 */
[----:B------:R-:W-:Y:S02]  /*59e0*/  CS2R R40, SRZ ;  /* 0x0000000000287805 */ /* 0x000fe4000001ff00 */
[----:B------:R-:W-:Y:S02]  /*59f0*/  PLOP3.LUT P2, PT, PT, PT, UP1, 0x80, 0x8 ;  /* 0x000000000008781c */ /* 0x000fe40003f4f018 */
[----:B------:R-:W-:Y:S02]  /*5a00*/  LEA.HI R34, R31, R31, RZ, 0x1 ;  /* 0x0000001f1f227211 */ /* 0x000fe400078f08ff */
[----:B------:R-:W-:Y:S02]  /*5a10*/  LOP3.LUT P4, R72, R60, 0xff, RZ, 0xc0, !PT ;  /* 0x000000ff3c487812 */ /* 0x000fe4000788c0ff */
[----:B------:R-:W-:Y:S02]  /*5a20*/  SEL R4, RZ, 0xffffffff, P3 ;  /* 0xffffffffff047807 */ /* 0x000fe40001800000 */
[----:B------:R-:W-:Y:S02]  /*5a30*/  P2R R74, PR, RZ, 0x20 ;  /* 0x00000020ff4a7803 */ /* 0x000fe40000000000 */
[----:B------:R-:W-:Y:S03]  /*5a40*/  @P5 SHF.L.U32 R0, R45, 0x1f, RZ ;  /* 0x0000001f2d005819 */ /* 0x000fe600000006ff */
[----:B------:R-:W-:Y:S01]  /*5a50*/  @P2 SEL R4, R5, R4, !P4 ;  /* 0x0000000405042207 */ /* 0x000fe20006000000 */
[----:B------:R1:W3:Y:S03]  /*5a60*/  @P5 SYNCS.PHASECHK.TRANS64.TRYWAIT P1, [R2+URZ+0x50], R0 ;  /* 0x00005000020055a7 */ /* 0x0002e600080211ff */
[----:B------:R-:W-:Y:S04]  /*5a70*/  LOP3.LUT R4, R4, 0x1, RZ, 0xc0, !PT ;  /* 0x0000000104047812 */ /* 0x000fe800078ec0ff */
[----:B------:R-:W-:Y:S04]  /*5a80*/  ISETP.NE.U32.AND P2, PT, R4, 0x1, PT ;  /* 0x000000010400780c */ /* 0x000fe80003f45070 */
[----:B------:R-:W-:Y:S01]  /*5a90*/  P2R R76, PR, RZ, 0x4 ;  /* 0x00000004ff4c7803 */ /* 0x000fe20000000000 */
[----:B------:R4:W2:Y:S01]  /*5aa0*/  SYNCS.PHASECHK.TRANS64.TRYWAIT P0, [R44+URZ+0xb0], R3 ;  /* 0x0000b0032c0075a7 */ /* 0x0008a200080011ff */
[C---:B-1----:R-:W-:Y:S01]  /*5ab0*/  IMAD.SHL.U32 R0, R34.reuse, 0x20, RZ ;  /* 0x0000002022007824 */ /* 0x042fe200078e00ff */
[----:B------:R-:W-:Y:S04]  /*5ac0*/  LOP3.LUT R34, R34, 0xffe, RZ, 0xc0, !PT ;  /* 0x00000ffe22227812 */ /* 0x000fe800078ec0ff */
[----:B------:R-:W-:Y:S01]  /*5ad0*/  LOP3.LUT R0, R0, 0xffffffc0, RZ, 0xc0, !PT ;  /* 0xffffffc000007812 */ /* 0x000fe200078ec0ff */
[----:B------:R-:W-:Y:S04]  /*5ae0*/  IMAD.IADD R34, R31, 0x1, -R34 ;  /* 0x000000011f227824 */ /* 0x000fe800078e0a22 */
[----:B------:R-:W-:Y:S04]  /*5af0*/  IMAD.IADD R0, R32, 0x1, R0 ;  /* 0x0000000120007824 */ /* 0x000fe800078e0200 */
[----:B------:R-:W-:Y:S01]  /*5b00*/  IMAD R34, R34, 0x100000, R0 ;  /* 0x0010000022227824 */ /* 0x000fe200078e0200 */
[----:B---3--:R-:W-:Y:S01]  /*5b10*/  @P5 SEL R47, RZ, 0x1, !P1 ;  /* 0x00000001ff2f5807 */ /* 0x008fe20004800000 */
[----:B----4-:R-:W-:Y:S06]  /*5b20*/  @!P5 BRA `(.L_x_88) ;  /* 0x000000000068d947 */ /* 0x010fec0003800000 */
[----:B------:R-:W-:Y:S01]  /*5b30*/  HFMA2 R43, -RZ, RZ, 0, 0 ;  /* 0x00000000ff2b7431 */ /* 0x000fe200000001ff */
[----:B------:R-:W-:Y:S01]  /*5b40*/  ISETP.NE.AND P1, PT, R47, RZ, PT ;  /* 0x000000ff2f00720c */ /* 0x000fe20003f25270 */
[----:B------:R-:W-:Y:S01]  /*5b50*/  IMAD.U32 R0, RZ, RZ, UR56 ;  /* 0x00000038ff007e24 */ /* 0x000fe2000f8e00ff */
[----:B------:R-:W-:Y:S11]  /*5b60*/  BSSY B0, `(.L_x_89) ;  /* 0x0000005000007945 */ /* 0x000ff60003800000 */
[----:B------:R-:W-:Y:S05]  /*5b70*/  @P1 BRA `(.L_x_90) ;  /* 0x00000000000c1947 */ /* 0x000fea0003800000 */
[----:B------:R-:W-:Y:S04]  /*5b80*/  SHF.L.U32 R4, R45, 0x1f, RZ ;  /* 0x0000001f2d047819 */ /* 0x000fe800000006ff */
[----:B------:R-:W1:Y:S02]  /*5b90*/  SYNCS.PHASECHK.TRANS64.TRYWAIT P1, [R2+URZ+0x50], R4 ;  /* 0x00005004020075a7 */ /* 0x000e6400080211ff */
[----:B-1----:R-:W-:Y:S05]  /*5ba0*/  @!P1 BRA `(.L_x_91) ;  /* 0x0000001c00b49947 */ /* 0x002fea0003800000 */
.L_x_90:
[----:B------:R-:W-:Y:S05]  /*5bb0*/  BSYNC B0 ;  /* 0x0000000000007941 */ /* 0x000fea0003800000 */
.L_x_89:
[----:B------:R-:W-:Y:S01]  /*5bc0*/  ISETP.NE.AND P1, PT, R76, RZ, PT ;  /* 0x000000ff4c00720c */ /* 0x000fe20003f25270 */
[----:B------:R-:W-:Y:S01]  /*5bd0*/  IMAD.MOV.U32 R42, RZ, RZ, RZ ;  /* 0x000000ffff2a7224 */ /* 0x000fe200078e00ff */
[----:B------:R-:W-:Y:S02]  /*5be0*/  CS2R R40, SRZ ;  /* 0x0000000000287805 */ /* 0x000fe4000001ff00 */
[----:B------:R-:W-:Y:S02]  /*5bf0*/  CS2R R50, SRZ ;  /* 0x0000000000327805 */ /* 0x000fe4000001ff00 */
[----:B------:R-:W-:Y:S07]  /*5c00*/  CS2R R48, SRZ ;  /* 0x0000000000307805 */ /* 0x000fee000001ff00 */
[----:B-1----:R-:W-:Y:S01]  /*5c10*/  @P1 IMAD R2, R0, 0x800, R64 ;  /* 0x0000080000021824 */ /* 0x002fe200078e0240 */
[----:B------:R-:W-:Y:S05]  /*5c20*/  @P1 WARPSYNC.ALL ;  /* 0x0000000000001948 */ /* 0x000fea0003800000 */
[----:B------:R-:W-:Y:S01]  /*5c30*/  @P1 LEA R2, R2, UR48, 0x1 ;  /* 0x0000003002021c11 */ /* 0x000fe2000f8e08ff */
[----:B------:R-:W-:Y:S04]  /*5c40*/  UIADD3 UR5, UPT, UPT, UR56, 0x1, URZ ;  /* 0x0000000138057890 */ /* 0x000fe8000fffe0ff */
[----:B------:R1:W3:Y:S01]  /*5c50*/  @P1 LDSM.16.M88.4 R40, [R2+0x200] ;  /* 0x000200000228183b */ /* 0x0002e20000000200 */
[----:B------:R-:W-:Y:S01]  /*5c60*/  UISETP.NE.AND UP0, UPT, UR5, 0x3, UPT ;  /* 0x000000030500788c */ /* 0x000fe2000bf05270 */
[----:B------:R-:W-:Y:S03]  /*5c70*/  @P1 IMAD R0, R69, 0x2, R2 ;  /* 0x0000000245001824 */ /* 0x000fe600078e0202 */
[----:B------:R-:W-:Y:S02]  /*5c80*/  USEL UR4, URZ, 0x1, UP0 ;  /* 0x00000001ff047887 */ /* 0x000fe40008000000 */
[----:B------:R1:W4:Y:S01]  /*5c90*/  @P1 LDSM.16.M88.4 R48, [R0+0x200] ;  /* 0x000200000030183b */ /* 0x0003220000000200 */
[----:B------:R-:W-:Y:S03]  /*5ca0*/  USEL UR5, UR5, URZ, UP0 ;  /* 0x000000ff05057287 */ /* 0x000fe60008000000 */
[----:B------:R-:W-:Y:S03]  /*5cb0*/  LOP3.LUT R45, R45, UR4, RZ, 0x3c, !PT ;  /* 0x000000042d2d7c12 */ /* 0x000fe6000f8e3cff */
[----:B------:R-:W-:Y:S02]  /*5cc0*/  IMAD.U32 R46, RZ, RZ, UR5 ;  /* 0x00000005ff2e7e24 */ /* 0x000fe4000f8e00ff */
.L_x_88:
[----:B------:R-:W-:Y:S05]  /*5cd0*/  BSYNC B1 ;  /* 0x0000000000017941 */ /* 0x000fea0003800000 */
.L_x_87:
[----:B-1----:R-:W-:Y:S04]  /*5ce0*/  SHF.R.U32.HI R0, RZ, 0x15, R34 ;  /* 0x00000015ff007819 */ /* 0x002fe80000011622 */
[----:B------:R-:W-:Y:S01]  /*5cf0*/  LOP3.LUT P1, RZ, R0, 0x3, R65, 0x48, !PT ;  /* 0x0000000300ff7812 */ /* 0x000fe20007824841 */
[----:B------:R-:W-:Y:S01]  /*5d00*/  @!UPT UIADD3 URZ, UPT, UPT, URZ, URZ, URZ ;  /* 0x000000fffffff290 */ /* 0x000fe2000fffe0ff */
[----:B--2---:R-:W-:Y:S11]  /*5d10*/  @P0 BRA `(.L_x_92) ;  /* 0x0000000000080947 */ /* 0x004ff60003800000 */
[----:B------:R-:W1:Y:S02]  /*5d20*/  SYNCS.PHASECHK.TRANS64.TRYWAIT P0, [R44+URZ+0xb0], R3 ;  /* 0x0000b0032c0075a7 */ /* 0x000e6400080011ff */
[----:B-1----:R-:W-:Y:S05]  /*5d30*/  @!P0 BRA `(.L_x_93) ;  /* 0x0000001c00648947 */ /* 0x002fea0003800000 */
.L_x_92:
[----:B------:R-:W-:Y:S05]  /*5d40*/  @!P1 BRA `(.L_x_94) ;  /* 0x0000000000409947 */ /* 0x000fea0003800000 */
[----:B------:R-:W2:Y:S01]  /*5d50*/  LDCU.64 UR8, c[0x4][0x70] ;  /* 0x01000e00ff0877ac */ /* 0x000ea20008000a00 */
[----:B-1----:R-:W-:Y:S01]  /*5d60*/  MOV R3, 0x0 ;  /* 0x0000000000037802 */ /* 0x002fe20000000f00 */
[----:B------:R-:W-:Y:S02]  /*5d70*/  HFMA2 R12, -RZ, RZ, 0, 5.9604644775390625e-08 ;  /* 0x00000001ff0c7431 */ /* 0x000fe400000001ff */
[----:B------:R-:W-:Y:S02]  /*5d80*/  IMAD.MOV.U32 R8, RZ, RZ, 0x192 ;  /* 0x00000192ff087424 */ /* 0x000fe400078e00ff */
[----:B------:R-:W-:Y:S01]  /*5d90*/  IMAD.MOV.U32 R13, RZ, RZ, RZ ;  /* 0x000000ffff0d7224 */ /* 0x000fe200078e00ff */
[----:B------:R-:W1:Y:S01]  /*5da0*/  LDCU.64 UR6, c[0x4][0x78] ;  /* 0x01000f00ff0677ac */ /* 0x000e620008000a00 */
[----:B------:R-:W3:Y:S01]  /*5db0*/  LDC.64 R2, c[0x4][R3] ;  /* 0x0100000003027b82 */ /* 0x000ee20000000a00 */
[----:B------:R-:W5:Y:S01]  /*5dc0*/  LDCU.64 UR4, c[0x4][0x10] ;  /* 0x01000200ff0477ac */ /* 0x000f620008000a00 */
[----:B--2---:R-:W-:Y:S01]  /*5dd0*/  MOV R5, UR9 ;  /* 0x0000000900057c02 */ /* 0x004fe20008000f00 */
[----:B------:R-:W-:Y:S01]  /*5de0*/  IMAD.U32 R4, RZ, RZ, UR8 ;  /* 0x00000008ff047e24 */ /* 0x000fe2000f8e00ff */
[----:B-1----:R-:W-:Y:S01]  /*5df0*/  MOV R7, UR7 ;  /* 0x0000000700077c02 */ /* 0x002fe20008000f00 */
[----:B------:R-:W-:Y:S01]  /*5e00*/  IMAD.U32 R6, RZ, RZ, UR6 ;  /* 0x00000006ff067e24 */ /* 0x000fe2000f8e00ff */
[----:B-----5:R-:W-:Y:S01]  /*5e10*/  MOV R11, UR5 ;  /* 0x00000005000b7c02 */ /* 0x020fe20008000f00 */
[----:B------:R-:W-:Y:S02]  /*5e20*/  IMAD.U32 R10, RZ, RZ, UR4 ;  /* 0x00000004ff0a7e24 */ /* 0x000fe4000f8e00ff */
[----:B------:R-:W-:Y:S07]  /*5e30*/  LEPC R20, `(.L_x_94) ;  /* 0x000000001014794e */ /* 0x000fee0000000000 */
[----:B---34-:R-:W-:Y:S05]  /*5e40*/  CALL.ABS.NOINC R2 ;  /* 0x0000000002007343 */ /* 0x018fea0003c00000 */
.L_x_94:
[----:B------:R-:W-:Y:S05]  /*5e50*/  WARPSYNC.ALL ;  /* 0x0000000000007948 */ /* 0x000fea0003800000 */
[----:B------:R-:W-:Y:S01]  /*5e60*/  R2UR UR4, R34 ;  /* 0x00000000220472ca */ /* 0x000fe200000e0000 */
[----:B-1-3--:R-:W-:Y:S01]  /*5e70*/  HADD2.F32 R3, -RZ, R40.H0_H0 ;  /* 0x20000028ff037230 */ /* 0x00afe20000004100 */
[----:B------:R-:W-:Y:S01]  /*5e80*/  SHF.L.U32 R75, R69, 0x1, RZ ;  /* 0x00000001454b7819 */ /* 0x000fe200000006ff */
[----:B------:R-:W-:Y:S01]  /*5e90*/  HADD2.F32 R20, -RZ, R42.H0_H0 ;  /* 0x2000002aff147230 */ /* 0x000fe20000004100 */
[----:B------:R-:W-:Y:S01]  /*5ea0*/  ISETP.NE.AND P0, PT, R70, RZ, PT ;  /* 0x000000ff4600720c */ /* 0x000fe20003f05270 */
[----:B------:R-:W-:Y:S08]  /*5eb0*/  BSSY.RECONVERGENT B0, `(.L_x_95) ;  /* 0x000004d000007945 */ /* 0x000ff00003800200 */
[----:B------:R-:W1:Y:S02]  /*5ec0*/  LDTM.16dp256bit.x4 R4, tmem[UR4] ;  /* 0x00000004000479ee */ /* 0x000e640008120000 */
[C---:B-1----:R-:W-:Y:S01]  /*5ed0*/  FMUL R0, R33.reuse, R4 ;  /* 0x0000000421007220 */ /* 0x042fe20000400000 */
[----:B------:R-:W-:Y:S02]  /*5ee0*/  HADD2.F32 R4, -RZ, R40.H1_H1 ;  /* 0x30000028ff047230 */ /* 0x000fe40000004100 */
[----:B------:R-:W-:Y:S01]  /*5ef0*/  FMUL R2, R33, R5 ;  /* 0x0000000521027220 */ /* 0x000fe20000400000 */
[--C-:B------:R-:W-:Y:S02]  /*5f00*/  HADD2.F32 R5, -RZ, R41.reuse.H0_H0 ;  /* 0x20000029ff057230 */ /* 0x100fe40000004100 */
[----:B------:R-:W-:Y:S01]  /*5f10*/  FFMA R0, R35, R3, R0 ;  /* 0x0000000323007223 */ /* 0x000fe20000000000 */
[----:B------:R-:W-:Y:S01]  /*5f20*/  FMUL R3, R33, R6 ;  /* 0x0000000621037220 */ /* 0x000fe20000400000 */
[----:B------:R-:W-:Y:S02]  /*5f30*/  HADD2.F32 R6, -RZ, R41.H1_H1 ;  /* 0x30000029ff067230 */ /* 0x000fe40000004100 */
[----:B------:R-:W-:Y:S01]  /*5f40*/  FFMA R2, R35, R4, R2 ;  /* 0x0000000423027223 */ /* 0x000fe20000000002 */
[----:B------:R-:W-:Y:S01]  /*5f50*/  FMUL R7, R33, R7 ;  /* 0x0000000721077220 */ /* 0x000fe20000400000 */
[----:B------:R-:W-:Y:S01]  /*5f60*/  FFMA R3, R35, R5, R3 ;  /* 0x0000000523037223 */ /* 0x000fe20000000003 */
[C---:B------:R-:W-:Y:S01]  /*5f70*/  FMUL R4, R33.reuse, R8 ;  /* 0x0000000821047220 */ /* 0x040fe20000400000 */
[----:B------:R-:W-:Y:S01]  /*5f80*/  FMUL R5, R33, R9 ;  /* 0x0000000921057220 */ /* 0x000fe20000400000 */
[----:B------:R-:W-:Y:S01]  /*5f90*/  F2FP.F16.F32.PACK_AB R36, R2, R0 ;  /* 0x000000000224723e */ /* 0x000fe200000000ff */
[C---:B------:R-:W-:Y:S01]  /*5fa0*/  FFMA R7, R35.reuse, R6, R7 ;  /* 0x0000000623077223 */ /* 0x040fe20000000007 */
[----:B------:R-:W-:Y:S02]  /*5fb0*/  HADD2.F32 R0, -RZ, R42.H1_H1 ;  /* 0x3000002aff007230 */ /* 0x000fe40000004100 */
[----:B------:R-:W-:Y:S01]  /*5fc0*/  FFMA R4, R35, R20, R4 ;  /* 0x0000001423047223 */ /* 0x000fe20000000004 */
[--C-:B------:R-:W-:Y:S02]  /*5fd0*/  HADD2.F32 R2, -RZ, R43.reuse.H0_H0 ;  /* 0x2000002bff027230 */ /* 0x100fe40000004100 */
[----:B------:R-:W-:Y:S01]  /*5fe0*/  FMUL R6, R33, R10 ;  /* 0x0000000a21067220 */ /* 0x000fe20000400000 */
[----:B------:R-:W-:Y:S01]  /*5ff0*/  F2FP.F16.F32.PACK_AB R37, R7, R3 ;  /* 0x000000030725723e */ /* 0x000fe200000000ff */
[----:B------:R-:W-:Y:S02]  /*6000*/  HADD2.F32 R3, -RZ, R43.H1_H1 ;  /* 0x3000002bff037230 */ /* 0x000fe40000004100 */
[----:B------:R-:W-:Y:S01]  /*6010*/  FFMA R5, R35, R0, R5 ;  /* 0x0000000023057223 */ /* 0x000fe20000000005 */
[C---:B------:R-:W-:Y:S01]  /*6020*/  FMUL R11, R33.reuse, R11 ;  /* 0x0000000b210b7220 */ /* 0x040fe20000400000 */
[--C-:B----4-:R-:W-:Y:S02]  /*6030*/  HADD2.F32 R7, -RZ, R48.reuse.H0_H0 ;  /* 0x20000030ff077230 */ /* 0x110fe40000004100 */
[C---:B------:R-:W-:Y:S01]  /*6040*/  FMUL R8, R33.reuse, R12 ;  /* 0x0000000c21087220 */ /* 0x040fe20000400000 */
[----:B------:R-:W-:Y:S02]  /*6050*/  HADD2.F32 R0, -RZ, R48.H1_H1 ;  /* 0x30000030ff007230 */ /* 0x000fe40000004100 */
[----:B------:R-:W-:Y:S01]  /*6060*/  FMUL R9, R33, R13 ;  /* 0x0000000d21097220 */ /* 0x000fe20000400000 */
[C---:B------:R-:W-:Y:S01]  /*6070*/  FFMA R6, R35.reuse, R2, R6 ;  /* 0x0000000223067223 */ /* 0x040fe20000000006 */
[C---:B------:R-:W-:Y:S01]  /*6080*/  FFMA R11, R35.reuse, R3, R11 ;  /* 0x00000003230b7223 */ /* 0x040fe2000000000b */
[C---:B------:R-:W-:Y:S01]  /*6090*/  FFMA R8, R35.reuse, R7, R8 ;  /* 0x0000000723087223 */ /* 0x040fe20000000008 */
[----:B------:R-:W-:Y:S01]  /*60a0*/  FFMA R9, R35, R0, R9 ;  /* 0x0000000023097223 */ /* 0x000fe20000000009 */
[--C-:B------:R-:W-:Y:S02]  /*60b0*/  HADD2.F32 R2, -RZ, R49.reuse.H0_H0 ;  /* 0x20000031ff027230 */ /* 0x100fe40000004100 */
[C---:B------:R-:W-:Y:S01]  /*60c0*/  FMUL R10, R33.reuse, R14 ;  /* 0x0000000e210a7220 */ /* 0x040fe20000400000 */
[----:B------:R-:W-:Y:S02]  /*60d0*/  HADD2.F32 R0, -RZ, R49.H1_H1 ;  /* 0x30000031ff007230 */ /* 0x000fe40000004100 */
[----:B------:R-:W-:Y:S01]  /*60e0*/  FMUL R15, R33, R15 ;  /* 0x0000000f210f7220 */ /* 0x000fe20000400000 */
[----:B------:R-:W-:Y:S01]  /*60f0*/  F2FP.F16.F32.PACK_AB R38, R5, R4 ;  /* 0x000000040526723e */ /* 0x000fe200000000ff */
[----:B------:R-:W-:Y:S01]  /*6100*/  FFMA R10, R35, R2, R10 ;  /* 0x00000002230a7223 */ /* 0x000fe2000000000a */
[----:B------:R-:W-:Y:S01]  /*6110*/  FMUL R12, R33, R16 ;  /* 0x00000010210c7220 */ /* 0x000fe20000400000 */
[----:B------:R-:W-:Y:S01]  /*6120*/  FFMA R15, R35, R0, R15 ;  /* 0x00000000230f7223 */ /* 0x000fe2000000000f */
[--C-:B------:R-:W-:Y:S01]  /*6130*/  HADD2.F32 R0, -RZ, R50.reuse.H0_H0 ;  /* 0x20000032ff007230 */ /* 0x100fe20000004100 */
[----:B------:R-:W-:Y:S01]  /*6140*/  MOV R5, UR56 ;  /* 0x0000003800057c02 */ /* 0x000fe20008000f00 */
[----:B------:R-:W-:Y:S02]  /*6150*/  HADD2.F32 R2, -RZ, R50.H1_H1 ;  /* 0x30000032ff027230 */ /* 0x000fe40000004100 */
[C---:B------:R-:W-:Y:S01]  /*6160*/  FMUL R13, R33.reuse, R17 ;  /* 0x00000011210d7220 */ /* 0x040fe20000400000 */
[--C-:B------:R-:W-:Y:S02]  /*6170*/  HADD2.F32 R3, -RZ, R51.reuse.H0_H0 ;  /* 0x20000033ff037230 */ /* 0x100fe40000004100 */
[C---:B------:R-:W-:Y:S01]  /*6180*/  FMUL R14, R33.reuse, R18 ;  /* 0x00000012210e7220 */ /* 0x040fe20000400000 */
[----:B------:R-:W-:Y:S02]  /*6190*/  HADD2.F32 R4, -RZ, R51.H1_H1 ;  /* 0x30000033ff047230 */ /* 0x000fe40000004100 */
[----:B------:R-:W-:Y:S01]  /*61a0*/  FMUL R19, R33, R19 ;  /* 0x0000001321137220 */ /* 0x000fe20000400000 */
[----:B------:R-:W-:Y:S01]  /*61b0*/  FFMA R12, R35, R0, R12 ;  /* 0x00000000230c7223 */ /* 0x000fe2000000000c */
[----:B------:R-:W-:Y:S01]  /*61c0*/  LEA R5, R5, R64, 0xb ;  /* 0x0000004005057211 */ /* 0x000fe200078e58ff */
[C---:B------:R-:W-:Y:S01]  /*61d0*/  FFMA R13, R35.reuse, R2, R13 ;  /* 0x00000002230d7223 */ /* 0x040fe2000000000d */
[C---:B------:R-:W-:Y:S01]  /*61e0*/  FFMA R14, R35.reuse, R3, R14 ;  /* 0x00000003230e7223 */ /* 0x040fe2000000000e */
[----:B------:R-:W-:Y:S01]  /*61f0*/  FFMA R19, R35, R4, R19 ;  /* 0x0000000423137223 */ /* 0x000fe20000000013 */
[----:B------:R-:W-:Y:S02]  /*6200*/  F2FP.F16.F32.PACK_AB R39, R11, R6 ;  /* 0x000000060b27723e */ /* 0x000fe400000000ff */
[----:B------:R-:W-:Y:S02]  /*6210*/  LEA R5, R5, UR48, 0x1 ;  /* 0x0000003005057c11 */ /* 0x000fe4000f8e08ff */
[----:B------:R-:W-:Y:S02]  /*6220*/  F2FP.F16.F32.PACK_AB R8, R9, R8 ;  /* 0x000000080908723e */ /* 0x000fe400000000ff */
[----:B------:R-:W-:Y:S01]  /*6230*/  F2FP.F16.F32.PACK_AB R9, R15, R10 ;  /* 0x0000000a0f09723e */ /* 0x000fe200000000ff */
[----:B------:R1:W-:Y:S01]  /*6240*/  STSM.16.M88.4 [R5+0x200], R36 ;  /* 0x0002002405007844 */ /* 0x0003e20000000200 */
[----:B------:R-:W-:Y:S02]  /*6250*/  F2FP.F16.F32.PACK_AB R10, R13, R12 ;  /* 0x0000000c0d0a723e */ /* 0x000fe400000000ff */
[----:B------:R-:W-:Y:S02]  /*6260*/  F2FP.F16.F32.PACK_AB R11, R19, R14 ;  /* 0x0000000e130b723e */ /* 0x000fe400000000ff */
[----:B------:R-:W-:Y:S05]  /*6270*/  IADD3 R0, PT, PT, R75, 0x200, R5 ;  /* 0x000002004b007810 */ /* 0x000fea0007ffe005 */
[----:B------:R1:W-:Y:S01]  /*6280*/  STSM.16.M88.4 [R0], R8 ;  /* 0x0000000800007844 */ /* 0x0003e20000000200 */
[----:B------:R-:W-:Y:S01]  /*6290*/  @!PT LDS RZ, [RZ] ;  /* 0x00000000fffff984 */ /* 0x000fe20000000800 */
[----:B------:R-:W-:Y:S01]  /*62a0*/  @!PT LDS RZ, [RZ] ;  /* 0x00000000fffff984 */ /* 0x000fe20000000800 */
[----:B------:R-:W-:Y:S01]  /*62b0*/  @!PT LDS RZ, [RZ] ;  /* 0x00000000fffff984 */ /* 0x000fe20000000800 */
[----:B------:R-:W-:Y:S01]  /*62c0*/  @!PT LDS RZ, [RZ] ;  /* 0x00000000fffff984 */ /* 0x000fe20000000800 */
[----:B------:R2:W-:Y:S07]  /*62d0*/  MEMBAR.ALL.CTA ;  /* 0x0000000000007992 */ /* 0x0005ee0000008000 */
[----:B--2---:R-:W2:Y:S02]  /*62e0*/  FENCE.VIEW.ASYNC.S ;  /* 0x00000000000073c6 */ /* 0x004ea40000000000 */
[----:B--2---:R-:W-:Y:S06]  /*62f0*/  BAR.SYNC.DEFER_BLOCKING 0x1, 0x80 ;  /* 0x0042000000007b1d */ /* 0x004fec0000010000 */
[----:B------:R-:W-:Y:S05]  /*6300*/  @P0 BRA `(.L_x_96) ;  /* 0x00000000001c0947 */ /* 0x000fea0003800000 */
[----:B------:R-:W-:Y:S02]  /*6310*/  UIADD3 UR6, UP0, UPT, UR54, 0x680, URZ ;  /* 0x0000068036067890 */ /* 0x000fe4000ff1e0ff */
[----:B------:R-:W-:Y:S02]  /*6320*/  ULEA UR4, UR56, UR48, 0xc ;  /* 0x0000003038047291 */ /* 0x000fe4000f8e60ff */
[----:B------:R-:W-:Y:S02]  /*6330*/  UIADD3.X UR7, UPT, UPT, URZ, UR55, URZ, UP0, !UPT ;  /* 0x00000037ff077290 */ /* 0x000fe400087fe4ff */
[----:B------:R-:W-:Y:S01]  /*6340*/  UIADD3 UR40, UPT, UPT, UR4, 0x200, URZ ;  /* 0x0000020004287890 */ /* 0x000fe2000fffe0ff */
[----:B------:R-:W-:Y:S08]  /*6350*/  UMOV UR43, UR36 ;  /* 0x00000024002b7c82 */ /* 0x000ff00008000000 */
[----:B------:R2:W-:Y:S02]  /*6360*/  UTMASTG.3D [UR40], [UR6] ;  /* 0x00000028060073b5 */ /* 0x0005e40008010000 */
[----:B--2---:R0:W-:Y:S02]  /*6370*/  UTMACMDFLUSH ;  /* 0x00000000000079b7 */ /* 0x0041e40000000000 */
.L_x_96:
[----:B------:R-:W-:Y:S05]  /*6380*/  BSYNC.RECONVERGENT B0 ;  /* 0x0000000000007941 */ /* 0x000fea0003800200 */
.L_x_95:
[----:B------:R-:W-:Y:S01]  /*6390*/  UIADD3 UR40, UPT, UPT, UR56, 0x1, URZ ;  /* 0x0000000138287890 */ /* 0x000fe2000fffe0ff */
[----:B------:R-:W-:Y:S03]  /*63a0*/  BSSY.RECONVERGENT B0, `(.L_x_97) ;  /* 0x0000005000007945 */ /* 0x000fe60003800200 */
[----:B------:R-:W-:Y:S04]  /*63b0*/  UISETP.NE.AND UP0, UPT, UR40, 0x3, UPT ;  /* 0x000000032800788c */ /* 0x000fe8000bf05270 */
[----:B------:R-:W-:Y:S01]  /*63c0*/  USEL UR43, UR40, URZ, UP0 ;  /* 0x000000ff282b7287 */ /* 0x000fe20008000000 */
[----:B------:R-:W-:Y:S11]  /*63d0*/  @P0 BRA `(.L_x_98) ;  /* 0x0000000000040947 */ /* 0x000ff60003800000 */
[----:B------:R-:W-:Y:S04]  /*63e0*/  DEPBAR.LE SB0, 0x1 ;  /* 0x000080400000791a */ /* 0x000fe80000000000 */
.L_x_98:
[----:B------:R-:W-:Y:S05]  /*63f0*/  BSYNC.RECONVERGENT B0 ;  /* 0x0000000000007941 */ /* 0x000fea0003800200 */
.L_x_97:
[----:B------:R-:W-:Y:S01]  /*6400*/  BAR.SYNC.DEFER_BLOCKING 0x1, 0x80 ;  /* 0x0042000000007b1d */ /* 0x000fe20000010000 */
[----:B------:R-:W-:Y:S01]  /*6410*/  ISETP.NE.AND P1, PT, R74, RZ, PT ;  /* 0x000000ff4a00720c */ /* 0x000fe20003f25270 */
[----:B------:R-:W-:Y:S01]  /*6420*/  UISETP.NE.AND UP0, UPT, UR50, URZ, UPT ;  /* 0x000000ff3200728c */ /* 0x000fe2000bf05270 */
[----:B------:R-:W-:Y:S11]  /*6430*/  LEA R2, R46, UR48, 0x3 ;  /* 0x000000302e027c11 */ /* 0x000ff6000f8e18ff */
[----:B------:R-:W-:Y:S01]  /*6440*/  @P1 SHF.L.U32 R3, R45, 0x1f, RZ ;  /* 0x0000001f2d031819 */ /* 0x000fe200000006ff */
[----:B------:R-:W-:Y:S06]  /*6450*/  BRA.U !UP0, `(.L_x_99) ;  /* 0x0000000108247547 */ /* 0x000fec000b800000 */
[----:B------:R-:W-:Y:S01]  /*6460*/  IMAD.U32 R4, RZ, RZ, UR49 ;  /* 0x00000031ff047e24 */ /* 0x000fe2000f8e00ff */
[----:B-1----:R-:W-:Y:S01]  /*6470*/  MOV R0, UR37 ;  /* 0x0000002500007c02 */ /* 0x002fe20008000f00 */
[----:B------:R-:W-:Y:S03]  /*6480*/  UIADD3 UR49, UPT, UPT, UR49, 0x1, URZ ;  /* 0x0000000131317890 */ /* 0x000fe6000fffe0ff */
[----:B------:R-:W-:Y:S01]  /*6490*/  @P1 LEA R4, R4, UR48, 0x3 ;  /* 0x0000003004041c11 */ /* 0x000fe2000f8e18ff */
[----:B------:R-:W-:Y:S04]  /*64a0*/  UISETP.NE.AND UP0, UPT, UR49, 0x3, UPT ;  /* 0x000000033100788c */ /* 0x000fe8000bf05270 */
[----:B------:R-:W-:Y:S01]  /*64b0*/  @P1 VIADD R4, R4, 0x68 ;  /* 0x0000006804041836 */ /* 0x000fe20000000000 */
[----:B------:R-:W-:Y:S04]  /*64c0*/  USEL UR49, UR49, URZ, UP0 ;  /* 0x000000ff31317287 */ /* 0x000fe80008000000 */
[----:B------:R-:W-:Y:S04]  /*64d0*/  @P1 PRMT R0, R0, 0x654, R4 ;  /* 0x0000065400001816 */ /* 0x000fe80000000004 */
[----:B------:R2:W-:Y:S04]  /*64e0*/  @P1 SYNCS.ARRIVE.TRANS64.RED.A1T0 RZ, [R0+URZ], RZ ;  /* 0x000000ff00ff19a7 */ /* 0x0005e800081004ff */
.L_x_99:
[----:B------:R-:W3:Y:S01]  /*64f0*/  @P1 SYNCS.PHASECHK.TRANS64.TRYWAIT P0, [R2+URZ+0x50], R3 ;  /* 0x00005003020015a7 */ /* 0x000ee200080011ff */
[----:B------:R-:W-:Y:S01]  /*6500*/  BSSY B1, `(.L_x_100) ;  /* 0x0000013000017945 */ /* 0x000fe20003800000 */
[----:B---3--:R-:W-:Y:S03]  /*6510*/  @P1 SEL R47, RZ, 0x1, !P0 ;  /* 0x00000001ff2f1807 */ /* 0x008fe60004000000 */
[----:B------:R-:W-:Y:S05]  /*6520*/  @!P1 BRA `(.L_x_101) ;  /* 0x0000000000409947 */ /* 0x000fea0003800000 */
[----:B------:R-:W-:Y:S01]  /*6530*/  ISETP.NE.AND P1, PT, R76, RZ, PT ;  /* 0x000000ff4c00720c */ /* 0x000fe20003f25270 */
[----:B------:R-:W-:Y:S01]  /*6540*/  BSSY B0, `(.L_x_102) ;  /* 0x0000009000007945 */ /* 0x000fe20003800000 */
[----:B------:R-:W-:Y:S11]  /*6550*/  ISETP.NE.AND P0, PT, R47, RZ, PT ;  /* 0x000000ff2f00720c */ /* 0x000ff60003f05270 */
[----:B------:R-:W-:Y:S05]  /*6560*/  @P1 IMAD R3, R46, 0x800, R64 ;  /* 0x000008002e031824 */ /* 0x000fea00078e0240 */
[----:B------:R-:W-:Y:S05]  /*6570*/  @P1 LEA R3, R3, UR48, 0x1 ;  /* 0x0000003003031c11 */ /* 0x000fea000f8e08ff */
[----:B-12---:R-:W-:Y:S01]  /*6580*/  @P1 IMAD.IADD R0, R75, 0x1, R3 ;  /* 0x000000014b001824 */ /* 0x006fe200078e0203 */
[----:B------:R-:W-:Y:S06]  /*6590*/  @P0 BRA `(.L_x_103) ;  /* 0x00000000000c0947 */ /* 0x000fec0003800000 */
[----:B------:R-:W-:Y:S04]  /*65a0*/  SHF.L.U32 R45, R45, 0x1f, RZ ;  /* 0x0000001f2d2d7819 */ /* 0x000fe800000006ff */
[----:B------:R-:W1:Y:S02]  /*65b0*/  SYNCS.PHASECHK.TRANS64.TRYWAIT P0, [R2+URZ+0x50], R45 ;  /* 0x0000502d020075a7 */ /* 0x000e6400080011ff */
[----:B-1----:R-:W-:Y:S05]  /*65c0*/  @!P0 BRA `(.L_x_104) ;  /* 0x0000001400548947 */ /* 0x002fea0003800000 */
.L_x_103:
[----:B------:R-:W-:Y:S05]  /*65d0*/  BSYNC B0 ;  /* 0x0000000000007941 */ /* 0x000fea0003800000 */
.L_x_102:
[----:B------:R-:W-:Y:S11]  /*65e0*/  ISETP.NE.AND P0, PT, R76, RZ, PT ;  /* 0x000000ff4c00720c */ /* 0x000ff60003f05270 */
[----:B------:R-:W-:Y:S02]  /*65f0*/  @!UPT UIADD3 URZ, UPT, UPT, URZ, URZ, URZ ;  /* 0x000000fffffff290 */ /* 0x000fe4000fffe0ff */
[----:B------:R-:W-:Y:S05]  /*6600*/  @P0 WARPSYNC.ALL ;  /* 0x0000000000000948 */ /* 0x000fea0003800000 */
[----:B------:R3:W4:Y:S04]  /*6610*/  @P0 LDSM.16.M88.4 R40, [R3+0x200] ;  /* 0x000200000328083b */ /* 0x0007280000000200 */
[----:B------:R3:W2:Y:S02]  /*6620*/  @P0 LDSM.16.M88.4 R48, [R0+0x200] ;  /* 0x000200000030083b */ /* 0x0006a40000000200 */
.L_x_101:
[----:B------:R-:W-:Y:S05]  /*6630*/  BSYNC B1 ;  /* 0x0000000000017941 */ /* 0x000fea0003800000 */
.L_x_100:
[----:B-123--:R-:W-:Y:S05]  /*6640*/  VIADD R0, R34, 0x20 ;  /* 0x0000002022007836 */ /* 0x00efea0000000000 */
[----:B------:R-:W-:Y:S04]  /*6650*/  SHF.R.U32.HI R0, RZ, 0x15, R0 ;  /* 0x00000015ff007819 */ /* 0x000fe80000011600 */
[----:B------:R-:W-:Y:S11]  /*6660*/  LOP3.LUT P0, RZ, R0, 0x3, R65, 0x48, !PT ;  /* 0x0000000300ff7812 */ /* 0x000ff60007804841 */
[----:B------:R-:W-:Y:S02]  /*6670*/  @!UPT UIADD3 URZ, UPT, UPT, URZ, URZ, URZ ;  /* 0x000000fffffff290 */ /* 0x000fe4000fffe0ff */
[----:B------:R-:W-:Y:S05]  /*6680*/  @!P0 BRA `(.L_x_105) ;  /* 0x0000000000408947 */ /* 0x000fea0003800000 */
[----:B------:R-:W1:Y:S01]  /*6690*/  LDCU.64 UR8, c[0x4][0x70] ;  /* 0x01000e00ff0877ac */ /* 0x000e620008000a00 */
[----:B------:R-:W-:Y:S01]  /*66a0*/  MOV R3, 0x0 ;  /* 0x0000000000037802 */ /* 0x000fe20000000f00 */
[----:B------:R-:W-:Y:S02]  /*66b0*/  HFMA2 R12, -RZ, RZ, 0, 5.9604644775390625e-08 ;  /* 0x00000001ff0c7431 */ /* 0x000fe400000001ff */
[----:B------:R-:W-:Y:S02]  /*66c0*/  IMAD.MOV.U32 R8, RZ, RZ, 0x192 ;  /* 0x00000192ff087424 */ /* 0x000fe400078e00ff */
[----:B------:R-:W-:Y:S01]  /*66d0*/  IMAD.MOV.U32 R13, RZ, RZ, RZ ;  /* 0x000000ffff0d7224 */ /* 0x000fe200078e00ff */
[----:B------:R-:W2:Y:S01]  /*66e0*/  LDCU.64 UR6, c[0x4][0x78] ;  /* 0x01000f00ff0677ac */ /* 0x000ea20008000a00 */
[----:B------:R-:W3:Y:S01]  /*66f0*/  LDC.64 R2, c[0x4][R3] ;  /* 0x0100000003027b82 */ /* 0x000ee20000000a00 */
[----:B------:R-:W5:Y:S01]  /*6700*/  LDCU.64 UR4, c[0x4][0x10] ;  /* 0x01000200ff0477ac */ /* 0x000f620008000a00 */
[----:B-1----:R-:W-:Y:S01]  /*6710*/  MOV R5, UR9 ;  /* 0x0000000900057c02 */ /* 0x002fe20008000f00 */
[----:B------:R-:W-:Y:S01]  /*6720*/  IMAD.U32 R4, RZ, RZ, UR8 ;  /* 0x00000008ff047e24 */ /* 0x000fe2000f8e00ff */
[----:B--2---:R-:W-:Y:S01]  /*6730*/  MOV R7, UR7 ;  /* 0x0000000700077c02 */ /* 0x004fe20008000f00 */
[----:B------:R-:W-:Y:S01]  /*6740*/  IMAD.U32 R6, RZ, RZ, UR6 ;  /* 0x00000006ff067e24 */ /* 0x000fe2000f8e00ff */
[----:B-----5:R-:W-:Y:S01]  /*6750*/  MOV R11, UR5 ;  /* 0x00000005000b7c02 */ /* 0x020fe20008000f00 */
[----:B------:R-:W-:Y:S02]  /*6760*/  IMAD.U32 R10, RZ, RZ, UR4 ;  /* 0x00000004ff0a7e24 */ /* 0x000fe4000f8e00ff */
[----:B------:R-:W-:Y:S07]  /*6770*/  LEPC R20, `(.L_x_105) ;  /* 0x000000001014794e */ /* 0x000fee0000000000 */
[----:B---34-:R-:W-:Y:S05]  /*6780*/  CALL.ABS.NOINC R2 ;  /* 0x0000000002007343 */ /* 0x018fea0003c00000 */
.L_x_105:
[----:B------:R-:W-:Y:S01]  /*6790*/  ISETP.NE.AND P0, PT, R70, RZ, PT ;  /* 0x000000ff4600720c */ /* 0x000fe20003f05270 */
[----:B------:R-:W-:Y:S05]  /*67a0*/  WARPSYNC.ALL ;  /* 0x0000000000007948 */ /* 0x000fea0003800000 */
[----:B------:R-:W-:Y:S01]  /*67b0*/  R2UR UR4, R34 ;  /* 0x00000000220472ca */ /* 0x000fe200000e0000 */
[--C-:B----4-:R-:W-:Y:S01]  /*67c0*/  HADD2.F32 R20, -RZ, R40.reuse.H0_H0 ;  /* 0x20000028ff147230 */ /* 0x110fe20000004100 */
[----:B------:R-:W-:Y:S01]  /*67d0*/  R2UR UR5, R44 ;  /* 0x000000002c0572ca */ /* 0x000fe200000e0000 */
[----:B------:R-:W-:Y:S01]  /*67e0*/  HADD2.F32 R21, -RZ, R40.H1_H1 ;  /* 0x30000028ff157230 */ /* 0x000fe20000004100 */
[----:B------:R-:W-:Y:S01]  /*67f0*/  BSSY.RECONVERGENT B0, `(.L_x_106) ;  /* 0x0000053000007945 */ /* 0x000fe20003800200 */
[--C-:B------:R-:W-:Y:S02]  /*6800*/  HADD2.F32 R34, -RZ, R41.reuse.H0_H0 ;  /* 0x20000029ff227230 */ /* 0x100fe40000004100 */
[----:B------:R-:W-:Y:S02]  /*6810*/  HADD2.F32 R36, -RZ, R41.H1_H1 ;  /* 0x30000029ff247230 */ /* 0x000fe40000004100 */
[--C-:B------:R-:W-:Y:S02]  /*6820*/  HADD2.F32 R37, -RZ, R42.reuse.H0_H0 ;  /* 0x2000002aff257230 */ /* 0x100fe40000004100 */
[----:B------:R-:W-:Y:S02]  /*6830*/  HADD2.F32 R38, -RZ, R42.H1_H1 ;  /* 0x3000002aff267230 */ /* 0x000fe40000004100 */
[----:B------:R-:W1:Y:S01]  /*6840*/  LDTM.16dp256bit.x4 R4, tmem[UR4+0x20] ;  /* 0x00002004000479ee */ /* 0x000e620008120000 */
[----:B------:R-:W-:Y:S01]  /*6850*/  NOP ;  /* 0x0000000000007918 */ /* 0x000fe20000000000 */
[----:B------:R-:W-:Y:S01]  /*6860*/  UIADD3 UR5, UPT, UPT, UR5, 0xd0, URZ ;  /* 0x000000d005057890 */ /* 0x000fe2000fffe0ff */
[--C-:B------:R-:W-:Y:S02]  /*6870*/  HADD2.F32 R39, -RZ, R43.reuse.H0_H0 ;  /* 0x2000002bff277230 */ /* 0x100fe40000004100 */
[----:B------:R-:W-:Y:S01]  /*6880*/  HADD2.F32 R40, -RZ, R43.H1_H1 ;  /* 0x3000002bff287230 */ /* 0x000fe20000004100 */
[----:B------:R-:W-:Y:S01]  /*6890*/  UPRMT UR5, UR37, 0x654, UR5 ;  /* 0x0000065425057896 */ /* 0x000fe20008000005 */
[--C-:B------:R-:W-:Y:S02]  /*68a0*/  HADD2.F32 R41, -RZ, R48.reuse.H0_H0 ;  /* 0x20000030ff297230 */ /* 0x100fe40000004100 */
[----:B------:R-:W-:Y:S02]  /*68b0*/  HADD2.F32 R42, -RZ, R48.H1_H1 ;  /* 0x30000030ff2a7230 */ /* 0x000fe40000004100 */
[--C-:B------:R-:W-:Y:S02]  /*68c0*/  HADD2.F32 R43, -RZ, R49.reuse.H0_H0 ;  /* 0x20000031ff2b7230 */ /* 0x100fe40000004100 */
[----:B------:R-:W-:Y:S02]  /*68d0*/  HADD2.F32 R44, -RZ, R49.H1_H1 ;  /* 0x30000031ff2c7230 */ /* 0x000fe40000004100 */
[----:B-1----:R-:W-:Y:S01]  /*68e0*/  SYNCS.ARRIVE.TRANS64.RED.A1T0 RZ, [UR5], RZ ;  /* 0x000000ffffff79a7 */ /* 0x002fe20008100405 */
[--C-:B------:R-:W-:Y:S02]  /*68f0*/  HADD2.F32 R45, -RZ, R50.reuse.H0_H0 ;  /* 0x20000032ff2d7230 */ /* 0x100fe40000004100 */
[----:B------:R-:W-:Y:S02]  /*6900*/  HADD2.F32 R46, -RZ, R50.H1_H1 ;  /* 0x30000032ff2e7230 */ /* 0x000fe40000004100 */
[--C-:B------:R-:W-:Y:S02]  /*6910*/  HADD2.F32 R47, -RZ, R51.reuse.H0_H0 ;  /* 0x20000033ff2f7230 */ /* 0x100fe40000004100 */
[----:B------:R-:W-:Y:S02]  /*6920*/  HADD2.F32 R48, -RZ, R51.H1_H1 ;  /* 0x30000033ff307230 */ /* 0x000fe40000004100 */
[C---:B------:R-:W-:Y:S01]  /*6930*/  FMUL R4, R33.reuse, R4 ;  /* 0x0000000421047220 */ /* 0x040fe20000400000 */
[C---:B------:R-:W-:Y:S01]  /*6940*/  FMUL R5, R33.reuse, R5 ;  /* 0x0000000521057220 */ /* 0x040fe20000400000 */
[C---:B------:R-:W-:Y:S01]  /*6950*/  FMUL R6, R33.reuse, R6 ;  /* 0x0000000621067220 */ /* 0x040fe20000400000 */
[----:B------:R-:W-:Y:S01]  /*6960*/  FMUL R7, R33, R7 ;  /* 0x0000000721077220 */ /* 0x000fe20000400000 */
[C---:B------:R-:W-:Y:S01]  /*6970*/  FFMA R4, R35.reuse, R20, R4 ;  /* 0x0000001423047223 */ /* 0x040fe20000000004 */
[C---:B------:R-:W-:Y:S01]  /*6980*/  FFMA R5, R35.reuse, R21, R5 ;  /* 0x0000001523057223 */ /* 0x040fe20000000005 */
[C---:B------:R-:W-:Y:S01]  /*6990*/  FFMA R6, R35.reuse, R34, R6 ;  /* 0x0000002223067223 */ /* 0x040fe20000000006 */
[----:B------:R-:W-:Y:S01]  /*69a0*/  FFMA R7, R35, R36, R7 ;  /* 0x0000002423077223 */ /* 0x000fe20000000007 */
[C---:B------:R-:W-:Y:S01]  /*69b0*/  FMUL R8, R33.reuse, R8 ;  /* 0x0000000821087220 */ /* 0x040fe20000400000 */
[----:B------:R-:W-:Y:S01]  /*69c0*/  FMUL R9, R33, R9 ;  /* 0x0000000921097220 */ /* 0x000fe20000400000 */
[----:B------:R-:W-:Y:S01]  /*69d0*/  F2FP.F16.F32.PACK_AB R4, R5, R4 ;  /* 0x000000040504723e */ /* 0x000fe200000000ff */
[----:B------:R-:W-:Y:S01]  /*69e0*/  FMUL R10, R33, R10 ;  /* 0x0000000a210a7220 */ /* 0x000fe20000400000 */
[----:B------:R-:W-:Y:S01]  /*69f0*/  F2FP.F16.F32.PACK_AB R5, R7, R6 ;  /* 0x000000060705723e */ /* 0x000fe200000000ff */
[C---:B------:R-:W-:Y:S01]  /*6a00*/  FFMA R8, R35.reuse, R37, R8 ;  /* 0x0000002523087223 */ /* 0x040fe20000000008 */
[----:B------:R-:W-:Y:S01]  /*6a10*/  FFMA R9, R35, R38, R9 ;  /* 0x0000002623097223 */ /* 0x000fe20000000009 */
[C---:B------:R-:W-:Y:S01]  /*6a20*/  FMUL R11, R33.reuse, R11 ;  /* 0x0000000b210b7220 */ /* 0x040fe20000400000 */
[C---:B------:R-:W-:Y:S01]  /*6a30*/  FMUL R0, R33.reuse, R12 ;  /* 0x0000000c21007220 */ /* 0x040fe20000400000 */
[----:B------:R-:W-:Y:S01]  /*6a40*/  FMUL R2, R33, R13 ;  /* 0x0000000d21027220 */ /* 0x000fe20000400000 */
[----:B------:R-:W-:Y:S01]  /*6a50*/  FFMA R10, R35, R39, R10 ;  /* 0x00000027230a7223 */ /* 0x000fe2000000000a */
[----:B------:R-:W-:Y:S01]  /*6a60*/  FMUL R3, R33, R14 ;  /* 0x0000000e21037220 */ /* 0x000fe20000400000 */
[----:B------:R-:W-:Y:S01]  /*6a70*/  F2FP.F16.F32.PACK_AB R6, R9, R8 ;  /* 0x000000080906723e */ /* 0x000fe200000000ff */
[----:B------:R-:W-:Y:S01]  /*6a80*/  FFMA R11, R35, R40, R11 ;  /* 0x00000028230b7223 */ /* 0x000fe2000000000b */
[C---:B------:R-:W-:Y:S01]  /*6a90*/  FMUL R15, R33.reuse, R15 ;  /* 0x0000000f210f7220 */ /* 0x040fe20000400000 */
[----:B------:R-:W-:Y:S01]  /*6aa0*/  FMUL R12, R33, R16 ;  /* 0x00000010210c7220 */ /* 0x000fe20000400000 */
[----:B------:R-:W-:Y:S01]  /*6ab0*/  FFMA R0, R35, R41, R0 ;  /* 0x0000002923007223 */ /* 0x000fe20000000000 */
[----:B------:R-:W-:Y:S01]  /*6ac0*/  MOV R8, UR43 ;  /* 0x0000002b00087c02 */ /* 0x000fe20008000f00 */
[----:B------:R-:W-:Y:S01]  /*6ad0*/  FMUL R13, R33, R17 ;  /* 0x00000011210d7220 */ /* 0x000fe20000400000 */
[----:B------:R-:W-:Y:S01]  /*6ae0*/  FFMA R2, R35, R42, R2 ;  /* 0x0000002a23027223 */ /* 0x000fe20000000002 */
[----:B------:R-:W-:Y:S01]  /*6af0*/  FMUL R14, R33, R18 ;  /* 0x00000012210e7220 */ /* 0x000fe20000400000 */
[C---:B------:R-:W-:Y:S01]  /*6b00*/  FFMA R3, R35.reuse, R43, R3 ;  /* 0x0000002b23037223 */ /* 0x040fe20000000003 */
[----:B------:R-:W-:Y:S01]  /*6b10*/  FFMA R15, R35, R44, R15 ;  /* 0x0000002c230f7223 */ /* 0x000fe2000000000f */
[----:B------:R-:W-:Y:S01]  /*6b20*/  FMUL R19, R33, R19 ;  /* 0x0000001321137220 */ /* 0x000fe20000400000 */
[C---:B------:R-:W-:Y:S01]  /*6b30*/  FFMA R12, R35.reuse, R45, R12 ;  /* 0x0000002d230c7223 */ /* 0x040fe2000000000c */
        /* <DEDUP_REMOVED lines=23> */
[----:B------:R-:W-:Y:S02]  /*6cb0*/  UIADD3 UR5, UPT, UPT, UR41, 0x20, URZ ;  /* 0x0000002029057890 */ /* 0x000fe4000fffe0ff */
[----:B------:R-:W-:Y:S02]  /*6cc0*/  UIADD3 UR4, UPT, UPT, UR10, 0x200, URZ ;  /* 0x000002000a047890 */ /* 0x000fe4000fffe0ff */
[----:B------:R-:W-:Y:S01]  /*6cd0*/  UIADD3.X UR9, UPT, UPT, URZ, UR55, URZ, UP0, !UPT ;  /* 0x00000037ff097290 */ /* 0x000fe200087fe4ff */
[----:B------:R-:W-:Y:S01]  /*6ce0*/  UMOV UR6, UR42 ;  /* 0x0000002a00067c82 */ /* 0x000fe20008000000 */
[----:B------:R-:W-:Y:S07]  /*6cf0*/  UMOV UR7, UR36 ;  /* 0x0000002400077c82 */ /* 0x000fee0008000000 */
[----:B------:R2:W-:Y:S02]  /*6d00*/  UTMASTG.3D [UR4], [UR8] ;  /* 0x00000004080073b5 */ /* 0x0005e40008010000 */
[----:B--2---:R0:W-:Y:S02]  /*6d10*/  UTMACMDFLUSH ;  /* 0x00000000000079b7 */ /* 0x0041e40000000000 */
.L_x_107:
[----:B------:R-:W-:Y:S05]  /*6d20*/  BSYNC.RECONVERGENT B0 ;  /* 0x0000000000007941 */ /* 0x000fea0003800200 */
.L_x_106:
[----:B------:R-:W-:Y:S01]  /*6d30*/  UIADD3 UR43, UPT, UPT, UR43, 0x1, URZ ;  /* 0x000000012b2b7890 */ /* 0x000fe2000fffe0ff */
[----:B------:R-:W-:Y:S03]  /*6d40*/  BSSY.RECONVERGENT B0, `(.L_x_108) ;  /* 0x0000008000007945 */ /* 0x000fe60003800200 */
[----:B------:R-:W-:Y:S04]  /*6d50*/  UISETP.NE.AND UP0, UPT, UR43, 0x3, UPT ;  /* 0x000000032b00788c */ /* 0x000fe8000bf05270 */
[----:B------:R-:W-:Y:S02]  /*6d60*/  UISETP.EQ.XOR UP1, UPT, UR40, 0x3, !UP0 ;  /* 0x000000032800788c */ /* 0x000fe4000c722a70 */
[----:B------:R-:W-:Y:S02]  /*6d70*/  USEL UR56, UR43, URZ, UP0 ;  /* 0x000000ff2b387287 */ /* 0x000fe40008000000 */
[----:B------:R-:W-:Y:S04]  /*6d80*/  USEL UR4, URZ, 0x1, !UP1 ;  /* 0x00000001ff047887 */ /* 0x000fe8000c800000 */
[----:B------:R-:W-:Y:S01]  /*6d90*/  ULOP3.LUT UR51, UR51, UR4, URZ, 0x3c, !UPT ;  /* 0x0000000433337292 */ /* 0x000fe2000f8e3cff */
[----:B------:R-:W-:Y:S11]  /*6da0*/  @P0 BRA `(.L_x_109) ;  /* 0x0000000000040947 */ /* 0x000ff60003800000 */
[----:B------:R-:W-:Y:S04]  /*6db0*/  DEPBAR.LE SB0, 0x1 ;  /* 0x000080400000791a */ /* 0x000fe80000000000 */
.L_x_109:
[----:B------:R-:W-:Y:S05]  /*6dc0*/  BSYNC.RECONVERGENT B0 ;  /* 0x0000000000007941 */ /* 0x000fea0003800200 */
.L_x_108:
[----:B------:R-:W-:Y:S01]  /*6dd0*/  BAR.SYNC.DEFER_BLOCKING 0x1, 0x80 ;  /* 0x0042000000007b1d */ /* 0x000fe20000010000 */
[----:B------:R-:W-:Y:S01]  /*6de0*/  UISETP.NE.AND UP0, UPT, UR50, -0x2, UPT ;  /* 0xfffffffe3200788c */ /* 0x000fe2000bf05270 */
[----:B------:R-:W-:Y:S08]  /*6df0*/  IADD3 R31, PT, PT, R31, 0x1, RZ ;  /* 0x000000011f1f7810 */ /* 0x000ff00007ffe0ff */
[----:B------:R-:W-:Y:S05]  /*6e00*/  BRA.U !UP0, `(.L_x_110) ;  /* 0x0000000108287547 */ /* 0x000fea000b800000 */
[----:B------:R-:W-:Y:S01]  /*6e10*/  ISETP.NE.AND P0, PT, R74, RZ, PT ;  /* 0x000000ff4a00720c */ /* 0x000fe20003f05270 */
[----:B------:R-:W-:Y:S01]  /*6e20*/  IMAD.U32 R2, RZ, RZ, UR49 ;  /* 0x00000031ff027e24 */ /* 0x000fe2000f8e00ff */
[----:B------:R-:W-:Y:S01]  /*6e30*/  UIADD3 UR49, UPT, UPT, UR49, 0x1, URZ ;  /* 0x0000000131317890 */ /* 0x000fe2000fffe0ff */
[----:B------:R-:W-:Y:S03]  /*6e40*/  IMAD.U32 R0, RZ, RZ, UR37 ;  /* 0x00000025ff007e24 */ /* 0x000fe6000f8e00ff */
[----:B------:R-:W-:Y:S04]  /*6e50*/  UISETP.NE.AND UP0, UPT, UR49, 0x3, UPT ;  /* 0x000000033100788c */ /* 0x000fe8000bf05270 */
[----:B------:R-:W-:Y:S03]  /*6e60*/  USEL UR49, UR49, URZ, UP0 ;  /* 0x000000ff31317287 */ /* 0x000fe60008000000 */
[----:B------:R-:W-:Y:S05]  /*6e70*/  @P0 LEA R2, R2, UR48, 0x3 ;  /* 0x0000003002020c11 */ /* 0x000fea000f8e18ff */
[----:B------:R-:W-:Y:S05]  /*6e80*/  @P0 VIADD R2, R2, 0x68 ;  /* 0x0000006802020836 */ /* 0x000fea0000000000 */
[----:B------:R-:W-:Y:S04]  /*6e90*/  @P0 PRMT R0, R0, 0x654, R2 ;  /* 0x0000065400000816 */ /* 0x000fe80000000002 */
[----:B------:R2:W-:Y:S03]  /*6ea0*/  @P0 SYNCS.ARRIVE.TRANS64.RED.A1T0 RZ, [R0+URZ], RZ ;  /* 0x000000ff00ff09a7 */ /* 0x0005e600081004ff */
.L_x_110:
[----:B------:R-:W-:Y:S01]  /*6eb0*/  ISETP.NE.AND P2, PT, R71, RZ, PT ;  /* 0x000000ff4700720c */ /* 0x000fe20003f45270 */
[----:B------:R-:W-:Y:S01]  /*6ec0*/  UIADD3 UR50, UPT, UPT, UR50, 0x2, URZ ;  /* 0x0000000232327890 */ /* 0x000fe2000fffe0ff */
[----:B------:R-:W-:Y:S01]  /*6ed0*/  ISETP.NE.AND P0, PT, R73, 0x2, PT ;  /* 0x000000024900780c */ /* 0x000fe20003f05270 */
[----:B------:R-:W-:Y:S01]  /*6ee0*/  IMAD.IADD R20, R29, 0x1, R58 ;  /* 0x000000011d147824 */ /* 0x000fe200078e023a */
[----:B------:R-:W-:Y:S01]  /*6ef0*/  ISETP.NE.AND P1, PT, R31, 0x4, PT ;  /* 0x000000041f00780c */ /* 0x000fe20003f25270 */
[----:B------:R-:W-:Y:S01]  /*6f00*/  IMAD.IADD R21, R30, 0x1, R59 ;  /* 0x000000011e157824 */ /* 0x000fe200078e023b */
[----:B------:R-:W-:Y:S02]  /*6f10*/  SEL R2, RZ, 0x1, P0 ;  /* 0x00000001ff027807 */ /* 0x000fe40000000000 */
[----:B--2---:R-:W-:Y:S02]  /*6f20*/  SEL R0, RZ, 0x1, P1 ;  /* 0x00000001ff007807 */ /* 0x004fe40000800000 */
[----:B------:R-:W-:Y:S02]  /*6f30*/  LOP3.LUT R67, R67, R2, RZ, 0x3c, !PT ;  /* 0x0000000243437212 */ /* 0x000fe400078e3cff */
[----:B------:R-:W-:Y:S02]  /*6f40*/  LOP3.LUT R68, R68, R0, RZ, 0x3c, !PT ;  /* 0x0000000044447212 */ /* 0x000fe400078e3cff */
[----:B------:R-:W-:Y:S02]  /*6f50*/  @P2 R2UR UR36, R66 ;  /* 0x00000000422422ca */ /* 0x000fe400000e0000 */
[----:B------:R-:W-:Y:S02]  /*6f60*/  SEL R73, R73, RZ, P0 ;  /* 0x000000ff49497207 */ /* 0x000fe40000000000 */
[----:B------:R-:W-:Y:S01]  /*6f70*/  SEL R31, R31, RZ, P1 ;  /* 0x000000ff1f1f7207 */ /* 0x000fe20000800000 */
[----:B------:R-:W-:Y:S10]  /*6f80*/  @P2 BRA `(.L_x_111) ;  /* 0xffffffdc00e02947 */ /* 0x000ff4000383ffff */
[----:B------:R-:W-:-:S09]  /*6f90*/  UISETP.NE.AND UP0, UPT, UR53, URZ, UPT ;  /* 0x000000ff3500728c */ /* 0x000fd2000bf05270 */
[----:B------:R-:W-:Y:S05]  /*6fa0*/  BRA.U !UP0, `(.L_x_112) ;  /* 0x0000000108487547 */ /* 0x000fea000b800000 */
[----:B------:R-:W2:Y:S02]  /*6fb0*/  LDCU.64 UR4, c[0x0][0x890] ;  /* 0x00011200ff0477ac */ /* 0x000ea40008000a00 */
[----:B--2---:R-:W-:-:S04]  /*6fc0*/  UISETP.NE.U32.AND UP0, UPT, UR4, URZ, UPT ;  /* 0x000000ff0400728c */ /* 0x004fc8000bf05070 */
[----:B------:R-:W-:-:S09]  /*6fd0*/  UISETP.NE.AND.EX UP0, UPT, UR5, URZ, UPT, UP0 ;  /* 0x000000ff0500728c */ /* 0x000fd2000bf05300 */
[----:B------:R-:W-:Y:S05]  /*6fe0*/  BRA.U UP0, `(.L_x_113) ;  /* 0x00000001000c7547 */ /* 0x000fea000b800000 */
[----:B------:R-:W-:-:S13]  /*6ff0*/  FSETP.NEU.AND P0, PT, R35, RZ, PT ;  /* 0x000000ff2300720b */ /* 0x000fda0003f0d000 */
[----:B------:R-:W-:Y:S05]  /*7000*/  @!P0 EXIT ;  /* 0x000000000000894d */ /* 0x000fea0003800000 */
[----:B------:R-:W-:Y:S05]  /*7010*/  BRA `(.L_x_112) ;  /* 0x00000000002c7947 */ /* 0x000fea0003800000 */
.L_x_113:
[----:B------:R-:W-:Y:S01]  /*7020*/  ISETP.NE.AND P0, PT, R72, RZ, PT ;  /* 0x000000ff4800720c */ /* 0x000fe20003f05270 */
[----:B------:R-:W-:-:S12]  /*7030*/  BSSY.RECONVERGENT B0, `(.L_x_112) ;  /* 0x0000009000007945 */ /* 0x000fd80003800200 */
[----:B------:R-:W-:Y:S05]  /*7040*/  @P0 BRA `(.L_x_114) ;  /* 0x0000000000140947 */ /* 0x000fea0003800000 */
[----:B------:R-:W2:Y:S02]  /*7050*/  LDCU.64 UR4, c[0x0][0x888] ;  /* 0x00011100ff0477ac */ /* 0x000ea40008000a00 */
[----:B--2---:R-:W-:-:S04]  /*7060*/  ISETP.NE.U32.AND P0, PT, RZ, UR4, PT ;  /* 0x00000004ff007c0c */ /* 0x004fc8000bf05070 */
[----:B------:R-:W-:-:S13]  /*7070*/  ISETP.NE.AND.EX P0, PT, RZ, UR5, PT, P0 ;  /* 0x00000005ff007c0c */ /* 0x000fda000bf05300 */
[----:B------:R-:W-:Y:S05]  /*7080*/  @!P0 EXIT ;  /* 0x000000000000894d */ /* 0x000fea0003800000 */
[----:B------:R-:W-:Y:S05]  /*7090*/  BRA `(.L_x_115) ;  /* 0x0000000000087947 */ /* 0x000fea0003800000 */
.L_x_114:
[----:B------:R-:W-:-:S13]  /*70a0*/  FSETP.NEU.AND P0, PT, R35, RZ, PT ;  /* 0x000000ff2300720b */ /* 0x000fda0003f0d000 */
[----:B------:R-:W-:Y:S05]  /*70b0*/  @!P0 EXIT ;  /* 0x000000000000894d */ /* 0x000fea0003800000 */
.L_x_115:
[----:B------:R-:W-:Y:S05]  /*70c0*/  BSYNC.RECONVERGENT B0 ;  /* 0x0000000000007941 */ /* 0x000fea0003800200 */
.L_x_112:
[----:B------:R-:W-:Y:S01]  /*70d0*/  ULEA UR4, UR49, UR48, 0x3 ;  /* 0x0000003031047291 */ /* 0x000fe2000f8e18ff */
[----:B------:R-:W-:-:S04]  /*70e0*/  DEPBAR.LE SB0, 0x0 ;  /* 0x000080000000791a */ /* 0x000fc80000000000 */
[----:B------:R-:W-:-:S04]  /*70f0*/  UIADD3 UR4, UPT, UPT, UR4, 0x68, URZ ;  /* 0x0000006804047890 */ /* 0x000fc8000fffe0ff */
[----:B------:R-:W-:-:S09]  /*7100*/  UPRMT UR4, UR37, 0x654, UR4 ;  /* 0x0000065425047896 */ /* 0x000fd20008000004 */
[----:B------:R-:W-:Y:S01]  /*7110*/  SYNCS.ARRIVE.TRANS64.RED.A1T0 RZ, [UR4], RZ ;  /* 0x000000ffffff79a7 */ /* 0x000fe20008100404 */
[----:B------:R-:W-:Y:S05]  /*7120*/  EXIT ;  /* 0x000000000000794d */ /* 0x000fea0003800000 */
.L_x_19:
[----:B--2---:R2:W1:Y:S02]  /*7130*/  SYNCS.PHASECHK.TRANS64.TRYWAIT P0, [R2+URZ+0x100], R3 ;  /* 0x00010003020075a7 */ /* 0x00446400080011ff */
[----:B-1----:R-:W-:Y:S05]  /*7140*/  @!P0 NANOSLEEP.SYNCS 0x989680 ;  /* 0x009896800000895d */ /* 0x002fea0003900000 */
[----:B------:R-:W1:Y:S02]  /*7150*/  @!P0 SYNCS.PHASECHK.TRANS64 P0, [R2+URZ+0x100], R3 ;  /* 0x00010003020085a7 */ /* 0x000e6400080010ff */
[----:B-1----:R-:W-:Y:S05]  /*7160*/  @!P0 BRA `(.L_x_19) ;  /* 0xfffffffc00f08947 */ /* 0x002fea000383ffff */
[----:B------:R-:W-:Y:S05]  /*7170*/  BRA `(.L_x_116) ;  /* 0xffffffa400187947 */ /* 0x000fea000383ffff */
.L_x_22:
[----:B-1----:R-:W-:-:S07]  /*7180*/  MOV R2, UR33 ;  /* 0x0000002100027c02 */ /* 0x002fce0008000f00 */
.L_x_117:
[----:B-1----:R1:W2:Y:S02]  /*7190*/  SYNCS.PHASECHK.TRANS64.TRYWAIT P0, [R2+URZ+0x28], R4 ;  /* 0x00002804020075a7 */ /* 0x0022a400080011ff */
[----:B--2---:R-:W-:Y:S05]  /*71a0*/  @!P0 NANOSLEEP.SYNCS 0x989680 ;  /* 0x009896800000895d */ /* 0x004fea0003900000 */
[----:B------:R-:W2:Y:S02]  /*71b0*/  @!P0 SYNCS.PHASECHK.TRANS64 P0, [R2+URZ+0x28], R4 ;  /* 0x00002804020085a7 */ /* 0x000ea400080010ff */
[----:B--2---:R-:W-:Y:S05]  /*71c0*/  @!P0 BRA `(.L_x_117) ;  /* 0xfffffffc00f08947 */ /* 0x004fea000383ffff */
[----:B------:R-:W-:Y:S05]  /*71d0*/  BRA `(.L_x_21) ;  /* 0xffffffa400687947 */ /* 0x000fea000383ffff */
.L_x_28:
[----:B-1----:R-:W-:-:S07]  /*71e0*/  MOV R2, UR33 ;  /* 0x0000002100027c02 */ /* 0x002fce0008000f00 */
.L_x_118:
[----:B-1----:R1:W2:Y:S02]  /*71f0*/  SYNCS.PHASECHK.TRANS64.TRYWAIT P0, [R2+URZ+0x28], R4 ;  /* 0x00002804020075a7 */ /* 0x0022a400080011ff */
[----:B--2---:R-:W-:Y:S05]  /*7200*/  @!P0 NANOSLEEP.SYNCS 0x989680 ;  /* 0x009896800000895d */ /* 0x004fea0003900000 */
[----:B------:R-:W2:Y:S02]  /*7210*/  @!P0 SYNCS.PHASECHK.TRANS64 P0, [R2+URZ+0x28], R4 ;  /* 0x00002804020085a7 */ /* 0x000ea400080010ff */
[----:B--2---:R-:W-:Y:S05]  /*7220*/  @!P0 BRA `(.L_x_118) ;  /* 0xfffffffc00f08947 */ /* 0x004fea000383ffff */
[----:B------:R-:W-:Y:S05]  /*7230*/  BRA `(.L_x_27) ;  /* 0xffffffa8003c7947 */ /* 0x000fea000383ffff */
.L_x_32:
[----:B-1----:R1:W2:Y:S02]  /*7240*/  SYNCS.PHASECHK.TRANS64.TRYWAIT P0, [R2+URZ+0x90], R3 ;  /* 0x00009003020075a7 */ /* 0x0022a400080011ff */
[----:B--2---:R-:W-:Y:S05]  /*7250*/  @!P0 NANOSLEEP.SYNCS 0x989680 ;  /* 0x009896800000895d */ /* 0x004fea0003900000 */
[----:B------:R-:W2:Y:S02]  /*7260*/  @!P0 SYNCS.PHASECHK.TRANS64 P0, [R2+URZ+0x90], R3 ;  /* 0x00009003020085a7 */ /* 0x000ea400080010ff */
[----:B--2---:R-:W-:Y:S05]  /*7270*/  @!P0 BRA `(.L_x_32) ;  /* 0xfffffffc00f08947 */ /* 0x004fea000383ffff */
[----:B------:R-:W-:Y:S05]  /*7280*/  BRA `(.L_x_119) ;  /* 0xffffffa800f07947 */ /* 0x000fea000383ffff */
.L_x_36:
[----:B----4-:R-:W-:-:S07]  /*7290*/  MOV R0, UR5 ;  /* 0x0000000500007c02 */ /* 0x010fce0008000f00 */
.L_x_120:
[----:B-1----:R1:W2:Y:S02]  /*72a0*/  SYNCS.PHASECHK.TRANS64.TRYWAIT P0, [R0+URZ], R2 ;  /* 0x00000002000075a7 */ /* 0x0022a400080011ff */
[----:B--2---:R-:W-:Y:S05]  /*72b0*/  @!P0 NANOSLEEP.SYNCS 0x989680 ;  /* 0x009896800000895d */ /* 0x004fea0003900000 */
[----:B------:R-:W2:Y:S02]  /*72c0*/  @!P0 SYNCS.PHASECHK.TRANS64 P0, [R0+URZ], R2 ;  /* 0x00000002000085a7 */ /* 0x000ea400080010ff */
[----:B--2---:R-:W-:Y:S05]  /*72d0*/  @!P0 BRA `(.L_x_120) ;  /* 0xfffffffc00f08947 */ /* 0x004fea000383ffff */
[----:B------:R-:W-:Y:S05]  /*72e0*/  BRA `(.L_x_121) ;  /* 0xffffffb000607947 */ /* 0x000fea000383ffff */
.L_x_37:
[----:B----4-:R-:W-:-:S07]  /*72f0*/  MOV R0, UR5 ;  /* 0x0000000500007c02 */ /* 0x010fce0008000f00 */
.L_x_122:
[----:B-1----:R1:W2:Y:S02]  /*7300*/  SYNCS.PHASECHK.TRANS64.TRYWAIT P0, [R0+URZ], R3 ;  /* 0x00000003000075a7 */ /* 0x0022a400080011ff */
[----:B--2---:R-:W-:Y:S05]  /*7310*/  @!P0 NANOSLEEP.SYNCS 0x989680 ;  /* 0x009896800000895d */ /* 0x004fea0003900000 */
[----:B------:R-:W2:Y:S02]  /*7320*/  @!P0 SYNCS.PHASECHK.TRANS64 P0, [R0+URZ], R3 ;  /* 0x00000003000085a7 */ /* 0x000ea400080010ff */
[----:B--2---:R-:W-:Y:S05]  /*7330*/  @!P0 BRA `(.L_x_122) ;  /* 0xfffffffc00f08947 */ /* 0x004fea000383ffff */
[----:B------:R-:W-:Y:S05]  /*7340*/  BRA `(.L_x_123) ;  /* 0xffffffb0006c7947 */ /* 0x000fea000383ffff */
.L_x_38:
[----:B----4-:R-:W-:-:S07]  /*7350*/  MOV R0, UR5 ;  /* 0x0000000500007c02 */ /* 0x010fce0008000f00 */
.L_x_124:
[----:B-1----:R1:W2:Y:S02]  /*7360*/  SYNCS.PHASECHK.TRANS64.TRYWAIT P0, [R0+URZ], R3 ;  /* 0x00000003000075a7 */ /* 0x0022a400080011ff */
[----:B--2---:R-:W-:Y:S05]  /*7370*/  @!P0 NANOSLEEP.SYNCS 0x989680 ;  /* 0x009896800000895d */ /* 0x004fea0003900000 */
[----:B------:R-:W2:Y:S02]  /*7380*/  @!P0 SYNCS.PHASECHK.TRANS64 P0, [R0+URZ], R3 ;  /* 0x00000003000085a7 */ /* 0x000ea400080010ff */
[----:B--2---:R-:W-:Y:S05]  /*7390*/  @!P0 BRA `(.L_x_124) ;  /* 0xfffffffc00f08947 */ /* 0x004fea000383ffff */
[----:B------:R-:W-:Y:S05]  /*73a0*/  BRA `(.L_x_125) ;  /* 0xffffffb000787947 */ /* 0x000fea000383ffff */
.L_x_39:
[----:B----4-:R-:W-:-:S07]  /*73b0*/  MOV R0, UR5 ;  /* 0x0000000500007c02 */ /* 0x010fce0008000f00 */
.L_x_126:
[----:B-1----:R1:W2:Y:S02]  /*73c0*/  SYNCS.PHASECHK.TRANS64.TRYWAIT P0, [R0+URZ], R3 ;  /* 0x00000003000075a7 */ /* 0x0022a400080011ff */
[----:B--2---:R-:W-:Y:S05]  /*73d0*/  @!P0 NANOSLEEP.SYNCS 0x989680 ;  /* 0x009896800000895d */ /* 0x004fea0003900000 */
[----:B------:R-:W2:Y:S02]  /*73e0*/  @!P0 SYNCS.PHASECHK.TRANS64 P0, [R0+URZ], R3 ;  /* 0x00000003000085a7 */ /* 0x000ea400080010ff */
[----:B--2---:R-:W-:Y:S05]  /*73f0*/  @!P0 BRA `(.L_x_126) ;  /* 0xfffffffc00f08947 */ /* 0x004fea000383ffff */
[----:B------:R-:W-:Y:S05]  /*7400*/  BRA `(.L_x_127) ;  /* 0xffffffb000847947 */ /* 0x000fea000383ffff */
.L_x_42:
[----:B-1----:R1:W2:Y:S02]  /*7410*/  SYNCS.PHASECHK.TRANS64.TRYWAIT P0, [R0+URZ+0xf0], R4 ;  /* 0x0000f004000075a7 */ /* 0x0022a400080011ff */
[----:B--2---:R-:W-:Y:S05]  /*7420*/  @!P0 NANOSLEEP.SYNCS 0x989680 ;  /* 0x009896800000895d */ /* 0x004fea0003900000 */
[----:B------:R-:W2:Y:S02]  /*7430*/  @!P0 SYNCS.PHASECHK.TRANS64 P0, [R0+URZ+0xf0], R4 ;  /* 0x0000f004000085a7 */ /* 0x000ea400080010ff */
[----:B--2---:R-:W-:Y:S05]  /*7440*/  @!P0 BRA `(.L_x_42) ;  /* 0xfffffffc00f08947 */ /* 0x004fea000383ffff */
[----:B------:R-:W-:Y:S05]  /*7450*/  BRA `(.L_x_128) ;  /* 0xffffffb000e07947 */ /* 0x000fea000383ffff */
.L_x_43:
[----:B------:R-:W-:-:S07]  /*7460*/  MOV R0, UR5 ;  /* 0x0000000500007c02 */ /* 0x000fce0008000f00 */
.L_x_129:
[----:B-1----:R1:W2:Y:S02]  /*7470*/  SYNCS.PHASECHK.TRANS64.TRYWAIT P0, [R0+URZ+0xa0], R5 ;  /* 0x0000a005000075a7 */ /* 0x0022a400080011ff */
[----:B--2---:R-:W-:Y:S05]  /*7480*/  @!P0 NANOSLEEP.SYNCS 0x989680 ;  /* 0x009896800000895d */ /* 0x004fea0003900000 */
[----:B------:R-:W2:Y:S02]  /*7490*/  @!P0 SYNCS.PHASECHK.TRANS64 P0, [R0+URZ+0xa0], R5 ;  /* 0x0000a005000085a7 */ /* 0x000ea400080010ff */
[----:B--2---:R-:W-:Y:S05]  /*74a0*/  @!P0 BRA `(.L_x_129) ;  /* 0xfffffffc00f08947 */ /* 0x004fea000383ffff */
[----:B------:R-:W-:Y:S05]  /*74b0*/  BRA `(.L_x_130) ;  /* 0xffffffb000f07947 */ /* 0x000fea000383ffff */
.L_x_44:
[----:B-1----:R1:W2:Y:S02]  /*74c0*/  SYNCS.PHASECHK.TRANS64.TRYWAIT P1, [R0+URZ+0x90], R4 ;  /* 0x00009004000075a7 */ /* 0x0022a400080211ff */
[----:B--2---:R-:W-:Y:S05]  /*74d0*/  @!P1 NANOSLEEP.SYNCS 0x989680 ;  /* 0x009896800000995d */ /* 0x004fea0003900000 */
[----:B------:R-:W2:Y:S02]  /*74e0*/  @!P1 SYNCS.PHASECHK.TRANS64 P1, [R0+URZ+0x90], R4 ;  /* 0x00009004000095a7 */ /* 0x000ea400080210ff */
[----:B--2---:R-:W-:Y:S05]  /*74f0*/  @!P1 BRA `(.L_x_44) ;  /* 0xfffffffc00f09947 */ /* 0x004fea000383ffff */
[----:B------:R-:W-:Y:S05]  /*7500*/  BRA `(.L_x_131) ;  /* 0xffffffb400207947 */ /* 0x000fea000383ffff */
.L_x_47:
[----:B------:R-:W-:-:S07]  /*7510*/  MOV R0, UR5 ;  /* 0x0000000500007c02 */ /* 0x000fce0008000f00 */
.L_x_132:
[----:B-1----:R1:W2:Y:S02]  /*7520*/  SYNCS.PHASECHK.TRANS64.TRYWAIT P0, [R0+URZ+0xa0], R2 ;  /* 0x0000a002000075a7 */ /* 0x0022a400080011ff */
[----:B--2---:R-:W-:Y:S05]  /*7530*/  @!P0 NANOSLEEP.SYNCS 0x989680 ;  /* 0x009896800000895d */ /* 0x004fea0003900000 */
[----:B------:R-:W2:Y:S02]  /*7540*/  @!P0 SYNCS.PHASECHK.TRANS64 P0, [R0+URZ+0xa0], R2 ;  /* 0x0000a002000085a7 */ /* 0x000ea400080010ff */
[----:B--2---:R-:W-:Y:S05]  /*7550*/  @!P0 BRA `(.L_x_132) ;  /* 0xfffffffc00f08947 */ /* 0x004fea000383ffff */
[----:B------:R-:W-:Y:S05]  /*7560*/  BRA `(.L_x_46) ;  /* 0xffffffb400747947 */ /* 0x000fea000383ffff */
.L_x_54:
[----:B-1----:R1:W2:Y:S02]  /*7570*/  SYNCS.PHASECHK.TRANS64.TRYWAIT P1, [R0+URZ+0x90], R2 ;  /* 0x00009002000075a7 */ /* 0x0022a400080211ff */
[----:B--2---:R-:W-:Y:S05]  /*7580*/  @!P1 NANOSLEEP.SYNCS 0x989680 ;  /* 0x009896800000995d */ /* 0x004fea0003900000 */
[----:B------:R-:W2:Y:S02]  /*7590*/  @!P1 SYNCS.PHASECHK.TRANS64 P1, [R0+URZ+0x90], R2 ;  /* 0x00009002000095a7 */ /* 0x000ea400080210ff */
[----:B--2---:R-:W-:Y:S05]  /*75a0*/  @!P1 BRA `(.L_x_54) ;  /* 0xfffffffc00f09947 */ /* 0x004fea000383ffff */
[----:B------:R-:W-:Y:S05]  /*75b0*/  BRA `(.L_x_133) ;  /* 0xffffffbc00047947 */ /* 0x000fea000383ffff */
.L_x_55:
[----:B------:R-:W-:-:S07]  /*75c0*/  MOV R2, UR6 ;  /* 0x0000000600027c02 */ /* 0x000fce0008000f00 */
.L_x_134:
[----:B-1----:R1:W2:Y:S02]  /*75d0*/  SYNCS.PHASECHK.TRANS64.TRYWAIT P0, [R2+URZ+0xd0], R0 ;  /* 0x0000d000020075a7 */ /* 0x0022a400080011ff */
[----:B--2---:R-:W-:Y:S05]  /*75e0*/  @!P0 NANOSLEEP.SYNCS 0x989680 ;  /* 0x009896800000895d */ /* 0x004fea0003900000 */
[----:B------:R-:W2:Y:S02]  /*75f0*/  @!P0 SYNCS.PHASECHK.TRANS64 P0, [R2+URZ+0xd0], R0 ;  /* 0x0000d000020085a7 */ /* 0x000ea400080010ff */
[----:B--2---:R-:W-:Y:S05]  /*7600*/  @!P0 BRA `(.L_x_134) ;  /* 0xfffffffc00f08947 */ /* 0x004fea000383ffff */
[----:B------:R-:W-:Y:S05]  /*7610*/  BRA `(.L_x_135) ;  /* 0xffffffbc00547947 */ /* 0x000fea000383ffff */
.L_x_58:
[----:B------:R-:W-:Y:S07]  /*7620*/  MOV R0, UR11 ;  /* 0x0000000b00007c02 */ /* 0x000fee0008000f00 */
.L_x_136:
[----:B-1----:R1:W2:Y:S02]  /*7630*/  SYNCS.PHASECHK.TRANS64.TRYWAIT P0, [R0+URZ], R2 ;  /* 0x00000002000075a7 */ /* 0x0022a400080011ff */
[----:B--2---:R-:W-:Y:S05]  /*7640*/  @!P0 NANOSLEEP.SYNCS 0x989680 ;  /* 0x009896800000895d */ /* 0x004fea0003900000 */
[----:B------:R-:W2:Y:S02]  /*7650*/  @!P0 SYNCS.PHASECHK.TRANS64 P0, [R0+URZ], R2 ;  /* 0x00000002000085a7 */ /* 0x000ea400080010ff */
[----:B--2---:R-:W-:Y:S05]  /*7660*/  @!P0 BRA `(.L_x_136) ;  /* 0xfffffffc00f08947 */ /* 0x004fea000383ffff */
[----:B------:R-:W-:Y:S05]  /*7670*/  BRA `(.L_x_57) ;  /* 0xffffffbc00707947 */ /* 0x000fea000383ffff */
.L_x_61:
[----:B------:R-:W-:-:S07]  /*7680*/  MOV R0, UR6 ;  /* 0x0000000600007c02 */ /* 0x000fce0008000f00 */
.L_x_137:
[----:B--2---:R2:W4:Y:S02]  /*7690*/  SYNCS.PHASECHK.TRANS64.TRYWAIT P0, [R0+URZ], R2 ;  /* 0x00000002000075a7 */ /* 0x00452400080011ff */
[----:B----4-:R-:W-:Y:S05]  /*76a0*/  @!P0 NANOSLEEP.SYNCS 0x989680 ;  /* 0x009896800000895d */ /* 0x010fea0003900000 */
[----:B------:R-:W4:Y:S02]  /*76b0*/  @!P0 SYNCS.PHASECHK.TRANS64 P0, [R0+URZ], R2 ;  /* 0x00000002000085a7 */ /* 0x000f2400080010ff */
[----:B----4-:R-:W-:Y:S05]  /*76c0*/  @!P0 BRA `(.L_x_137) ;  /* 0xfffffffc00f08947 */ /* 0x010fea000383ffff */
[----:B------:R-:W-:Y:S05]  /*76d0*/  BRA `(.L_x_138) ;  /* 0xffffffc0009c7947 */ /* 0x000fea000383ffff */
.L_x_62:
[----:B------:R-:W-:-:S07]  /*76e0*/  MOV R0, UR6 ;  /* 0x0000000600007c02 */ /* 0x000fce0008000f00 */
.L_x_139:
[----:B-1----:R1:W2:Y:S02]  /*76f0*/  SYNCS.PHASECHK.TRANS64.TRYWAIT P0, [R0+URZ], R3 ;  /* 0x00000003000075a7 */ /* 0x0022a400080011ff */
[----:B--2---:R-:W-:Y:S05]  /*7700*/  @!P0 NANOSLEEP.SYNCS 0x989680 ;  /* 0x009896800000895d */ /* 0x004fea0003900000 */
[----:B------:R-:W2:Y:S02]  /*7710*/  @!P0 SYNCS.PHASECHK.TRANS64 P0, [R0+URZ], R3 ;  /* 0x00000003000085a7 */ /* 0x000ea400080010ff */
[----:B--2---:R-:W-:Y:S05]  /*7720*/  @!P0 BRA `(.L_x_139) ;  /* 0xfffffffc00f08947 */ /* 0x004fea000383ffff */
[----:B------:R-:W-:Y:S05]  /*7730*/  BRA `(.L_x_140) ;  /* 0xffffffc000a87947 */ /* 0x000fea000383ffff */
.L_x_63:
[----:B------:R-:W-:-:S07]  /*7740*/  MOV R0, UR6 ;  /* 0x0000000600007c02 */ /* 0x000fce0008000f00 */
.L_x_141:
[----:B-1----:R1:W2:Y:S02]  /*7750*/  SYNCS.PHASECHK.TRANS64.TRYWAIT P0, [R0+URZ], R3 ;  /* 0x00000003000075a7 */ /* 0x0022a400080011ff */
[----:B--2---:R-:W-:Y:S05]  /*7760*/  @!P0 NANOSLEEP.SYNCS 0x989680 ;  /* 0x009896800000895d */ /* 0x004fea0003900000 */
[----:B------:R-:W2:Y:S02]  /*7770*/  @!P0 SYNCS.PHASECHK.TRANS64 P0, [R0+URZ], R3 ;  /* 0x00000003000085a7 */ /* 0x000ea400080010ff */
[----:B--2---:R-:W-:Y:S05]  /*7780*/  @!P0 BRA `(.L_x_141) ;  /* 0xfffffffc00f08947 */ /* 0x004fea000383ffff */
[----:B------:R-:W-:Y:S05]  /*7790*/  BRA `(.L_x_142) ;  /* 0xffffffc000b47947 */ /* 0x000fea000383ffff */
.L_x_64:
[----:B-1----:R-:W-:-:S07]  /*77a0*/  MOV R0, UR7 ;  /* 0x0000000700007c02 */ /* 0x002fce0008000f00 */
.L_x_143:
[----:B-1----:R1:W2:Y:S02]  /*77b0*/  SYNCS.PHASECHK.TRANS64.TRYWAIT P0, [R0+URZ], R2 ;  /* 0x00000002000075a7 */ /* 0x0022a400080011ff */
[----:B--2---:R-:W-:Y:S05]  /*77c0*/  @!P0 NANOSLEEP.SYNCS 0x989680 ;  /* 0x009896800000895d */ /* 0x004fea0003900000 */
[----:B------:R-:W2:Y:S02]  /*77d0*/  @!P0 SYNCS.PHASECHK.TRANS64 P0, [R0+URZ], R2 ;  /* 0x00000002000085a7 */ /* 0x000ea400080010ff */
[----:B--2---:R-:W-:Y:S05]  /*77e0*/  @!P0 BRA `(.L_x_143) ;  /* 0xfffffffc00f08947 */ /* 0x004fea000383ffff */
[----:B------:R-:W-:Y:S05]  /*77f0*/  BRA `(.L_x_144) ;  /* 0xffffffc000c07947 */ /* 0x000fea000383ffff */
.L_x_69:
[----:B--2---:R2:W3:Y:S02]  /*7800*/  SYNCS.PHASECHK.TRANS64.TRYWAIT P0, [R0+URZ+0x90], R2 ;  /* 0x00009002000075a7 */ /* 0x0044e400080011ff */
[----:B---3--:R-:W-:Y:S05]  /*7810*/  @!P0 NANOSLEEP.SYNCS 0x989680 ;  /* 0x009896800000895d */ /* 0x008fea0003900000 */
[----:B------:R-:W3:Y:S02]  /*7820*/  @!P0 SYNCS.PHASECHK.TRANS64 P0, [R0+URZ+0x90], R2 ;  /* 0x00009002000085a7 */ /* 0x000ee400080010ff */
[----:B---3--:R-:W-:Y:S05]  /*7830*/  @!P0 BRA `(.L_x_69) ;  /* 0xfffffffc00f08947 */ /* 0x008fea000383ffff */
[----:B------:R-:W-:Y:S05]  /*7840*/  BRA `(.L_x_145) ;  /* 0xffffffc400b87947 */ /* 0x000fea000383ffff */
.L_x_72:
[----:B------:R-:W-:Y:S07]  /*7850*/  MOV R0, UR7 ;  /* 0x0000000700007c02 */ /* 0x000fee0008000f00 */
.L_x_146:
[----:B--2---:R2:W3:Y:S02]  /*7860*/  SYNCS.PHASECHK.TRANS64.TRYWAIT P0, [R0+URZ+0x88], R2 ;  /* 0x00008802000075a7 */ /* 0x0044e400080011ff */
[----:B---3--:R-:W-:Y:S05]  /*7870*/  @!P0 NANOSLEEP.SYNCS 0x989680 ;  /* 0x009896800000895d */ /* 0x008fea0003900000 */
[----:B------:R-:W3:Y:S02]  /*7880*/  @!P0 SYNCS.PHASECHK.TRANS64 P0, [R0+URZ+0x88], R2 ;  /* 0x00008802000085a7 */ /* 0x000ee400080010ff */
[----:B---3--:R-:W-:Y:S05]  /*7890*/  @!P0 BRA `(.L_x_146) ;  /* 0xfffffffc00f08947 */ /* 0x008fea000383ffff */
[----:B------:R-:W-:Y:S05]  /*78a0*/  BRA `(.L_x_71) ;  /* 0xffffffc800987947 */ /* 0x000fea000383ffff */
.L_x_75:
[----:B------:R-:W-:Y:S07]  /*78b0*/  MOV R0, UR15 ;  /* 0x0000000f00007c02 */ /* 0x000fee0008000f00 */
.L_x_147:
[----:B-1----:R1:W2:Y:S02]  /*78c0*/  SYNCS.PHASECHK.TRANS64.TRYWAIT P0, [R0+URZ+0x68], R9 ;  /* 0x00006809000075a7 */ /* 0x0022a400080011ff */
[----:B--2---:R-:W-:Y:S05]  /*78d0*/  @!P0 NANOSLEEP.SYNCS 0x989680 ;  /* 0x009896800000895d */ /* 0x004fea0003900000 */
[----:B------:R-:W2:Y:S02]  /*78e0*/  @!P0 SYNCS.PHASECHK.TRANS64 P0, [R0+URZ+0x68], R9 ;  /* 0x00006809000085a7 */ /* 0x000ea400080010ff */
[----:B--2---:R-:W-:Y:S05]  /*78f0*/  @!P0 BRA `(.L_x_147) ;  /* 0xfffffffc00f08947 */ /* 0x004fea000383ffff */
[----:B------:R-:W-:Y:S05]  /*7900*/  BRA `(.L_x_148) ;  /* 0xffffffcc00107947 */ /* 0x000fea000383ffff */
.L_x_76:
[----:B------:R-:W-:Y:S07]  /*7910*/  MOV R0, UR13 ;  /* 0x0000000d00007c02 */ /* 0x000fee0008000f00 */
.L_x_149:
[----:B-1----:R1:W2:Y:S02]  /*7920*/  SYNCS.PHASECHK.TRANS64.TRYWAIT P0, [R0+URZ+0x68], R20 ;  /* 0x00006814000075a7 */ /* 0x0022a400080011ff */
[----:B--2---:R-:W-:Y:S05]  /*7930*/  @!P0 NANOSLEEP.SYNCS 0x989680 ;  /* 0x009896800000895d */ /* 0x004fea0003900000 */
[----:B------:R-:W2:Y:S02]  /*7940*/  @!P0 SYNCS.PHASECHK.TRANS64 P0, [R0+URZ+0x68], R20 ;  /* 0x00006814000085a7 */ /* 0x000ea400080010ff */
[----:B--2---:R-:W-:Y:S05]  /*7950*/  @!P0 BRA `(.L_x_149) ;  /* 0xfffffffc00f08947 */ /* 0x004fea000383ffff */
[----:B------:R-:W-:Y:S05]  /*7960*/  BRA `(.L_x_150) ;  /* 0xffffffcc00b07947 */ /* 0x000fea000383ffff */
.L_x_78:
[----:B------:R-:W-:-:S07]  /*7970*/  MOV R0, UR4 ;  /* 0x0000000400007c02 */ /* 0x000fce0008000f00 */
.L_x_151:
[----:B-1----:R1:W3:Y:S02]  /*7980*/  SYNCS.PHASECHK.TRANS64.TRYWAIT P0, [R0+URZ], R2 ;  /* 0x00000002000075a7 */ /* 0x0022e400080011ff */
[----:B---3--:R-:W-:Y:S05]  /*7990*/  @!P0 NANOSLEEP.SYNCS 0x989680 ;  /* 0x009896800000895d */ /* 0x008fea0003900000 */
[----:B------:R-:W3:Y:S02]  /*79a0*/  @!P0 SYNCS.PHASECHK.TRANS64 P0, [R0+URZ], R2 ;  /* 0x00000002000085a7 */ /* 0x000ee400080010ff */
[----:B---3--:R-:W-:Y:S05]  /*79b0*/  @!P0 BRA `(.L_x_151) ;  /* 0xfffffffc00f08947 */ /* 0x008fea000383ffff */
[----:B------:R-:W-:Y:S05]  /*79c0*/  BRA `(.L_x_152) ;  /* 0xffffffd0003c7947 */ /* 0x000fea000383ffff */
.L_x_79:
[----:B------:R-:W-:-:S07]  /*79d0*/  MOV R0, UR4 ;  /* 0x0000000400007c02 */ /* 0x000fce0008000f00 */
.L_x_153:
[----:B-1----:R1:W3:Y:S02]  /*79e0*/  SYNCS.PHASECHK.TRANS64.TRYWAIT P0, [R0+URZ], R2 ;  /* 0x00000002000075a7 */ /* 0x0022e400080011ff */
[----:B---3--:R-:W-:Y:S05]  /*79f0*/  @!P0 NANOSLEEP.SYNCS 0x989680 ;  /* 0x009896800000895d */ /* 0x008fea0003900000 */
[----:B------:R-:W3:Y:S02]  /*7a00*/  @!P0 SYNCS.PHASECHK.TRANS64 P0, [R0+URZ], R2 ;  /* 0x00000002000085a7 */ /* 0x000ee400080010ff */
[----:B---3--:R-:W-:Y:S05]  /*7a10*/  @!P0 BRA `(.L_x_153) ;  /* 0xfffffffc00f08947 */ /* 0x008fea000383ffff */
[----:B------:R-:W-:Y:S05]  /*7a20*/  BRA `(.L_x_154) ;  /* 0xffffffd000487947 */ /* 0x000fea000383ffff */
.L_x_81:
[----:B--2---:R2:W4:Y:S02]  /*7a30*/  SYNCS.PHASECHK.TRANS64.TRYWAIT P0, [R0+URZ+0x90], R2 ;  /* 0x00009002000075a7 */ /* 0x00452400080011ff */
[----:B----4-:R-:W-:Y:S05]  /*7a40*/  @!P0 NANOSLEEP.SYNCS 0x989680 ;  /* 0x009896800000895d */ /* 0x010fea0003900000 */
[----:B------:R-:W4:Y:S02]  /*7a50*/  @!P0 SYNCS.PHASECHK.TRANS64 P0, [R0+URZ+0x90], R2 ;  /* 0x00009002000085a7 */ /* 0x000f2400080010ff */
[----:B----4-:R-:W-:Y:S05]  /*7a60*/  @!P0 BRA `(.L_x_81) ;  /* 0xfffffffc00f08947 */ /* 0x010fea000383ffff */
[----:B------:R-:W-:Y:S05]  /*7a70*/  BRA `(.L_x_155) ;  /* 0xffffffd400387947 */ /* 0x000fea000383ffff */
.L_x_91:
[----:B-1----:R1:W3:Y:S02]  /*7a80*/  SYNCS.PHASECHK.TRANS64.TRYWAIT P1, [R2+URZ+0x50], R4 ;  /* 0x00005004020075a7 */ /* 0x0022e400080211ff */
[----:B---3--:R-:W-:Y:S05]  /*7a90*/  @!P1 NANOSLEEP.SYNCS 0x989680 ;  /* 0x009896800000995d */ /* 0x008fea0003900000 */
[----:B------:R-:W3:Y:S02]  /*7aa0*/  @!P1 SYNCS.PHASECHK.TRANS64 P1, [R2+URZ+0x50], R4 ;  /* 0x00005004020095a7 */ /* 0x000ee400080210ff */
[----:B---3--:R-:W-:Y:S05]  /*7ab0*/  @!P1 BRA `(.L_x_91) ;  /* 0xfffffffc00f09947 */ /* 0x008fea000383ffff */
[----:B------:R-:W-:Y:S05]  /*7ac0*/  BRA `(.L_x_90) ;  /* 0xffffffe000387947 */ /* 0x000fea000383ffff */
.L_x_93:
[----:B-1----:R1:W2:Y:S02]  /*7ad0*/  SYNCS.PHASECHK.TRANS64.TRYWAIT P0, [R44+URZ+0xb0], R3 ;  /* 0x0000b0032c0075a7 */ /* 0x0022a400080011ff */
[----:B--2---:R-:W-:Y:S05]  /*7ae0*/  @!P0 NANOSLEEP.SYNCS 0x989680 ;  /* 0x009896800000895d */ /* 0x004fea0003900000 */
[----:B------:R-:W2:Y:S02]  /*7af0*/  @!P0 SYNCS.PHASECHK.TRANS64 P0, [R44+URZ+0xb0], R3 ;  /* 0x0000b0032c0085a7 */ /* 0x000ea400080010ff */
[----:B--2---:R-:W-:Y:S05]  /*7b00*/  @!P0 BRA `(.L_x_93) ;  /* 0xfffffffc00f08947 */ /* 0x004fea000383ffff */
[----:B------:R-:W-:Y:S05]  /*7b10*/  BRA `(.L_x_92) ;  /* 0xffffffe000887947 */ /* 0x000fea000383ffff */
.L_x_104:
[----:B-1----:R1:W2:Y:S02]  /*7b20*/  SYNCS.PHASECHK.TRANS64.TRYWAIT P0, [R2+URZ+0x50], R45 ;  /* 0x0000502d020075a7 */ /* 0x0022a400080011ff */
[----:B--2---:R-:W-:Y:S05]  /*7b30*/  @!P0 NANOSLEEP.SYNCS 0x989680 ;  /* 0x009896800000895d */ /* 0x004fea0003900000 */
[----:B------:R-:W2:Y:S02]  /*7b40*/  @!P0 SYNCS.PHASECHK.TRANS64 P0, [R2+URZ+0x50], R45 ;  /* 0x0000502d020085a7 */ /* 0x000ea400080010ff */
[----:B--2---:R-:W-:Y:S05]  /*7b50*/  @!P0 BRA `(.L_x_104) ;  /* 0xfffffffc00f08947 */ /* 0x004fea000383ffff */
[----:B------:R-:W-:Y:S05]  /*7b60*/  BRA `(.L_x_103) ;  /* 0xffffffe800987947 */ /* 0x000fea000383ffff */
        .weak           $__internal_0_$__cuda_sm10x_tcgen05_guardrail_trap_col_being_dealloced_not_returned_by_alloc
        .type           $__internal_0_$__cuda_sm10x_tcgen05_guardrail_trap_col_being_dealloced_not_returned_by_alloc,@function
        .size           $__internal_0_$__cuda_sm10x_tcgen05_guardrail_trap_col_being_dealloced_not_returned_by_alloc,($__internal_1_$__cuda_sm10x_tcgen05_guardrail_trap_phase_invalid_during_alloc - $__internal_0_$__cuda_sm10x_tcgen05_guardrail_trap_col_being_dealloced_not_returned_by_alloc)
$__internal_0_$__cuda_sm10x_tcgen05_guardrail_trap_col_being_dealloced_not_returned_by_alloc:
[----:B------:R-:W-:Y:S05]  /*7b70*/  BPT.TRAP 0x1 ;  /* 0x000000040000795c */ /* 0x000fea0000300000 */
[----:B------:R-:W-:-:S04]  /*7b80*/  HFMA2 R3, -RZ, RZ, 0, 0 ;  /* 0x00000000ff037431 */ /* 0x000fc800000001ff */
[----:B------:R-:W-:Y:S05]  /*7b90*/  RET.REL.NODEC R2 `(_ZN7cutlass13device_kernelINS_4gemm6kernel13GemmUniversalIN4cute5tupleIJiiiiEEENS1_10collective13CollectiveMmaINS1_35MainloopSm100TmaUmmaWarpSpecializedILi5ELi2ELi4ENS5_IJNS4_1CILi1EEESB_SB_EEEEENS5_IJNSA_ILi64EEESE_NSA_ILi128EEEEEENS_6half_tENS5_IJlSB_lEEESH_SI_NS4_8TiledMMAINS4_8MMA_AtomIJNS4_20SM100_MMA_F16BF16_SSISH_SH_fLi64ELi64ELNS4_4UMMA5MajorE0ELSN_0ELNSM_7ScaleInE0ELSO_0EEEEEENS4_6LayoutISC_NS5_IJNSA_ILi0EEESS_SS_EEEEENS5_IJNS4_10UnderscoreESV_SV_EEEEENS4_13SM90_TMA_LOADENS4_14ComposedLayoutINS4_7SwizzleILi3ELi4ELi3EEENS4_18smem_ptr_flag_bitsILi16EEENSR_INS5_IJNSA_ILi8EEESE_EEENS5_IJSE_SB_EEEEEEEvNS4_8identityESY_S18_vS19_EENS_8epilogue10collective18CollectiveEpilogueINS1B_23Sm100TmaWarpSpecializedILi3ELi2ELi16ELb1ELb0EEEJSG_NS5_IJNSR_ISE_SB_EENSR_INSA_ILi32EEESB_EEEEESH_SI_SH_SI_NS1B_6fusion15FusionCallbacksIS1F_NS1K_17LinearCombinationISH_fSH_fLNS_15FloatRoundStyleE2EEESG_S1J_JEEENS4_5SM1004TMEM4LOAD26SM100_TMEM_LOAD_16dp256b4xESY_NSZ_INS10_ILi2ELi4ELi3EEES13_NSR_INS5_IJS14_S1H_EEENS5_IJS1H_SB_EEEEEEENS4_17SM75_U32x4_LDSM_NENS4_14SM90_TMA_STOREES1Y_NS4_17SM90_U32x4_STSM_NENS4_39AutoVectorizingCopyWithAssumedAlignmentILi128EEEEEEvvEEEEvNT_6ParamsE) ;  /* 0xffffff8402187950 */ /* 0x000fea0003c3ffff */
        .weak           $__internal_1_$__cuda_sm10x_tcgen05_guardrail_trap_phase_invalid_during_alloc
        .type           $__internal_1_$__cuda_sm10x_tcgen05_guardrail_trap_phase_invalid_during_alloc,@function
        .size           $__internal_1_$__cuda_sm10x_tcgen05_guardrail_trap_phase_invalid_during_alloc,($__internal_2_$__cuda_sm10x_tcgen05_guardrail_trap_unallocated_columns_being_dealloced - $__internal_1_$__cuda_sm10x_tcgen05_guardrail_trap_phase_invalid_during_alloc)
$__internal_1_$__cuda_sm10x_tcgen05_guardrail_trap_phase_invalid_during_alloc:
[----:B------:R-:W-:Y:S05]  /*7ba0*/  BPT.TRAP 0x1 ;  /* 0x000000040000795c */ /* 0x000fea0000300000 */
[----:B------:R-:W-:-:S04]  /*7bb0*/  MOV R3, 0x0 ;  /* 0x0000000000037802 */ /* 0x000fc80000000f00 */
[----:B------:R-:W-:Y:S05]  /*7bc0*/  RET.REL.NODEC R2 `(_ZN7cutlass13device_kernelINS_4gemm6kernel13GemmUniversalIN4cute5tupleIJiiiiEEENS1_10collective13CollectiveMmaINS1_35MainloopSm100TmaUmmaWarpSpecializedILi5ELi2ELi4ENS5_IJNS4_1CILi1EEESB_SB_EEEEENS5_IJNSA_ILi64EEESE_NSA_ILi128EEEEEENS_6half_tENS5_IJlSB_lEEESH_SI_NS4_8TiledMMAINS4_8MMA_AtomIJNS4_20SM100_MMA_F16BF16_SSISH_SH_fLi64ELi64ELNS4_4UMMA5MajorE0ELSN_0ELNSM_7ScaleInE0ELSO_0EEEEEENS4_6LayoutISC_NS5_IJNSA_ILi0EEESS_SS_EEEEENS5_IJNS4_10UnderscoreESV_SV_EEEEENS4_13SM90_TMA_LOADENS4_14ComposedLayoutINS4_7SwizzleILi3ELi4ELi3EEENS4_18smem_ptr_flag_bitsILi16EEENSR_INS5_IJNSA_ILi8EEESE_EEENS5_IJSE_SB_EEEEEEEvNS4_8identityESY_S18_vS19_EENS_8epilogue10collective18CollectiveEpilogueINS1B_23Sm100TmaWarpSpecializedILi3ELi2ELi16ELb1ELb0EEEJSG_NS5_IJNSR_ISE_SB_EENSR_INSA_ILi32EEESB_EEEEESH_SI_SH_SI_NS1B_6fusion15FusionCallbacksIS1F_NS1K_17LinearCombinationISH_fSH_fLNS_15FloatRoundStyleE2EEESG_S1J_JEEENS4_5SM1004TMEM4LOAD26SM100_TMEM_LOAD_16dp256b4xESY_NSZ_INS10_ILi2ELi4ELi3EEES13_NSR_INS5_IJS14_S1H_EEENS5_IJS1H_SB_EEEEEEENS4_17SM75_U32x4_LDSM_NENS4_14SM90_TMA_STOREES1Y_NS4_17SM90_U32x4_STSM_NENS4_39AutoVectorizingCopyWithAssumedAlignmentILi128EEEEEEvvEEEEvNT_6ParamsE) ;  /* 0xffffff84020c7950 */ /* 0x000fea0003c3ffff */
        .weak           $__internal_2_$__cuda_sm10x_tcgen05_guardrail_trap_unallocated_columns_being_dealloced
        .type           $__internal_2_$__cuda_sm10x_tcgen05_guardrail_trap_unallocated_columns_being_dealloced,@function
        .size           $__internal_2_$__cuda_sm10x_tcgen05_guardrail_trap_unallocated_columns_being_dealloced,(.L_x_157 - $__internal_2_$__cuda_sm10x_tcgen05_guardrail_trap_unallocated_columns_being_dealloced)
$__internal_2_$__cuda_sm10x_tcgen05_guardrail_trap_unallocated_columns_being_dealloced:
[----:B------:R-:W-:Y:S05]  /*7bd0*/  BPT.TRAP 0x1 ;  /* 0x000000040000795c */ /* 0x000fea0000300000 */
[----:B------:R-:W-:-:S04]  /*7be0*/  HFMA2 R3, -RZ, RZ, 0, 0 ;  /* 0x00000000ff037431 */ /* 0x000fc800000001ff */
[----:B------:R-:W-:Y:S05]  /*7bf0*/  RET.REL.NODEC R2 `(_ZN7cutlass13device_kernelINS_4gemm6kernel13GemmUniversalIN4cute5tupleIJiiiiEEENS1_10collective13CollectiveMmaINS1_35MainloopSm100TmaUmmaWarpSpecializedILi5ELi2ELi4ENS5_IJNS4_1CILi1EEESB_SB_EEEEENS5_IJNSA_ILi64EEESE_NSA_ILi128EEEEEENS_6half_tENS5_IJlSB_lEEESH_SI_NS4_8TiledMMAINS4_8MMA_AtomIJNS4_20SM100_MMA_F16BF16_SSISH_SH_fLi64ELi64ELNS4_4UMMA5MajorE0ELSN_0ELNSM_7ScaleInE0ELSO_0EEEEEENS4_6LayoutISC_NS5_IJNSA_ILi0EEESS_SS_EEEEENS5_IJNS4_10UnderscoreESV_SV_EEEEENS4_13SM90_TMA_LOADENS4_14ComposedLayoutINS4_7SwizzleILi3ELi4ELi3EEENS4_18smem_ptr_flag_bitsILi16EEENSR_INS5_IJNSA_ILi8EEESE_EEENS5_IJSE_SB_EEEEEEEvNS4_8identityESY_S18_vS19_EENS_8epilogue10collective18CollectiveEpilogueINS1B_23Sm100TmaWarpSpecializedILi3ELi2ELi16ELb1ELb0EEEJSG_NS5_IJNSR_ISE_SB_EENSR_INSA_ILi32EEESB_EEEEESH_SI_SH_SI_NS1B_6fusion15FusionCallbacksIS1F_NS1K_17LinearCombinationISH_fSH_fLNS_15FloatRoundStyleE2EEESG_S1J_JEEENS4_5SM1004TMEM4LOAD26SM100_TMEM_LOAD_16dp256b4xESY_NSZ_INS10_ILi2ELi4ELi3EEES13_NSR_INS5_IJS14_S1H_EEENS5_IJS1H_SB_EEEEEEENS4_17SM75_U32x4_LDSM_NENS4_14SM90_TMA_STOREES1Y_NS4_17SM90_U32x4_STSM_NENS4_39AutoVectorizingCopyWithAssumedAlignmentILi128EEEEEEvvEEEEvNT_6ParamsE) ;  /* 0xffffff8402007950 */ /* 0x000fea0003c3ffff */
.L_x_156:
[----:B------:R-:W-:-:S00]  /*7c00*/  BRA `(.L_x_156) ;  /* 0xfffffffc00fc7947 */ /* 0x000fc0000383ffff */
[----:B------:R-:W-:-:S00]  /*7c10*/  NOP ;  /* 0x0000000000007918 */ /* 0x000fc00000000000 */
        /* <DEDUP_REMOVED lines=14> */
.L_x_157:


//--------------------- .nv.global.init           --------------------------
	.section	.nv.global.init,"aw",@progbits
.nv.global.init:
	.type		$str$27,@object
	.size		$str$27,($str$28 - $str$27)
$str$27:
        /*0000*/ 	.byte	0x28, 0x61, 0x64, 0x64, 0x72, 0x65, 0x73, 0x73, 0x20, 0x26, 0x20, 0x6d, 0x61, 0x73, 0x6b, 0x29
        /*0010*/ 	.byte	0x20, 0x3d, 0x3d, 0x20, 0x30, 0x00
	.type		$str$28,@object
	.size		$str$28,($str$26 - $str$28)
$str$28:
        /*0016*/ 	.byte	0x2f, 0x74, 0x6d, 0x70, 0x2f, 0x63, 0x75, 0x74, 0x6c, 0x61, 0x73, 0x73, 0x5f, 0x73, 0x77, 0x65
        /*0026*/ 	.byte	0x65, 0x70, 0x5f, 0x73, 0x72, 0x63, 0x2f, 0x69, 0x6e, 0x63, 0x6c, 0x75, 0x64, 0x65, 0x2f, 0x63
        /*0036*/ 	.byte	0x75, 0x74, 0x65, 0x2f, 0x70, 0x6f, 0x69, 0x6e, 0x74, 0x65, 0x72, 0x5f, 0x66, 0x6c, 0x61, 0x67
        /*0046*/ 	.byte	0x67, 0x65, 0x64, 0x2e, 0x68, 0x70, 0x70, 0x00
	.type		$str$26,@object
	.size		$str$26,($str$25 - $str$26)
$str$26:
        /*004e*/ 	.byte	0x2f, 0x74, 0x6d, 0x70, 0x2f, 0x63, 0x75, 0x74, 0x6c, 0x61, 0x73, 0x73, 0x5f, 0x73, 0x77, 0x65
        /*005e*/ 	.byte	0x65, 0x70, 0x5f, 0x73, 0x72, 0x63, 0x2f, 0x69, 0x6e, 0x63, 0x6c, 0x75, 0x64, 0x65, 0x2f, 0x63
        /*006e*/ 	.byte	0x75, 0x74, 0x65, 0x2f, 0x61, 0x74, 0x6f, 0x6d, 0x2f, 0x63, 0x6f, 0x70, 0x79, 0x5f, 0x74, 0x72
        /*007e*/ 	.byte	0x61, 0x69, 0x74, 0x73, 0x5f, 0x73, 0x6d, 0x31, 0x30, 0x30, 0x2e, 0x68, 0x70, 0x70, 0x00
	.type		$str$25,@object
	.size		$str$25,(__unnamed_1 - $str$25)
$str$25:
        /*008d*/ 	.byte	0x28, 0x28, 0x75, 0x69, 0x6e, 0x74, 0x33, 0x32, 0x5f, 0x74, 0x28, 0x74, 0x68, 0x72, 0x65, 0x61
        /*009d*/ 	.byte	0x64, 0x49, 0x64, 0x78, 0x2e, 0x78, 0x29, 0x20, 0x2f, 0x20, 0x33, 0x32, 0x29, 0x20, 0x25, 0x20
        /*00ad*/ 	.byte	0x34, 0x29, 0x20, 0x3d, 0x3d, 0x20, 0x28, 0x28, 0x28, 0x74, 0x6d, 0x65, 0x6d, 0x5f, 0x61, 0x64
        /*00bd*/ 	.byte	0x64, 0x72, 0x20, 0x3e, 0x3e, 0x20, 0x31, 0x36, 0x29, 0x20, 0x2f, 0x20, 0x33, 0x32, 0x29, 0x20
        /*00cd*/ 	.byte	0x25, 0x20, 0x34, 0x29, 0x00
	.type		__unnamed_1,@object
	.size		__unnamed_1,(__unnamed_2 - __unnamed_1)
__unnamed_1:
        /*00d2*/ 	.byte	0x61, 0x75, 0x74, 0x6f, 0x20, 0x63, 0x75, 0x74, 0x65, 0x3a, 0x3a, 0x61, 0x73, 0x5f, 0x70, 0x6f
        /* <DEDUP_REMOVED lines=24> */
        /*0262*/ 	.byte	0x3e, 0x3e, 0x3e, 0x5d, 0x00
	.type		__unnamed_2,@object
	.size		__unnamed_2,(.L_2 - __unnamed_2)
__unnamed_2:
        /* <DEDUP_REMOVED lines=46> */
.L_2:


//--------------------- .nv.shared._ZN7cutlass13device_kernelINS_4gemm6kernel13GemmUniversalIN4cute5tupleIJiiiiEEENS1_10collective13CollectiveMmaINS1_35MainloopSm100TmaUmmaWarpSpecializedILi5ELi2ELi4ENS5_IJNS4_1CILi1EEESB_SB_EEEEENS5_IJNSA_ILi64EEESE_NSA_ILi128EEEEEENS_6half_tENS5_IJlSB_lEEESH_SI_NS4_8TiledMMAINS4_8MMA_AtomIJNS4_20SM100_MMA_F16BF16_SSISH_SH_fLi64ELi64ELNS4_4UMMA5MajorE0ELSN_0ELNSM_7ScaleInE0ELSO_0EEEEEENS4_6LayoutISC_NS5_IJNSA_ILi0EEESS_SS_EEEEENS5_IJNS4_10UnderscoreESV_SV_EEEEENS4_13SM90_TMA_LOADENS4_14ComposedLayoutINS4_7SwizzleILi3ELi4ELi3EEENS4_18smem_ptr_flag_bitsILi16EEENSR_INS5_IJNSA_ILi8EEESE_EEENS5_IJSE_SB_EEEEEEEvNS4_8identityESY_S18_vS19_EENS_8epilogue10collective18CollectiveEpilogueINS1B_23Sm100TmaWarpSpecializedILi3ELi2ELi16ELb1ELb0EEEJSG_NS5_IJNSR_ISE_SB_EENSR_INSA_ILi32EEESB_EEEEESH_SI_SH_SI_NS1B_6fusion15FusionCallbacksIS1F_NS1K_17LinearCombinationISH_fSH_fLNS_15FloatRoundStyleE2EEESG_S1J_JEEENS4_5SM1004TMEM4LOAD26SM100_TMEM_LOAD_16dp256b4xESY_NSZ_INS10_ILi2ELi4ELi3EEES13_NSR_INS5_IJS14_S1H_EEENS5_IJS1H_SB_EEEEEEENS4_17SM75_U32x4_LDSM_NENS4_14SM90_TMA_STOREES1Y_NS4_17SM90_U32x4_STSM_NENS4_39AutoVectorizingCopyWithAssumedAlignmentILi128EEEEEEvvEEEEvNT_6ParamsE --------------------------
	.section	.nv.shared._ZN7cutlass13device_kernelINS_4gemm6kernel13GemmUniversalIN4cute5tupleIJiiiiEEENS1_10collective13CollectiveMmaINS1_35MainloopSm100TmaUmmaWarpSpecializedILi5ELi2ELi4ENS5_IJNS4_1CILi1EEESB_SB_EEEEENS5_IJNSA_ILi64EEESE_NSA_ILi128EEEEEENS_6half_tENS5_IJlSB_lEEESH_SI_NS4_8TiledMMAINS4_8MMA_AtomIJNS4_20SM100_MMA_F16BF16_SSISH_SH_fLi64ELi64ELNS4_4UMMA5MajorE0ELSN_0ELNSM_7ScaleInE0ELSO_0EEEEEENS4_6LayoutISC_NS5_IJNSA_ILi0EEESS_SS_EEEEENS5_IJNS4_10UnderscoreESV_SV_EEEEENS4_13SM90_TMA_LOADENS4_14ComposedLayoutINS4_7SwizzleILi3ELi4ELi3EEENS4_18smem_ptr_flag_bitsILi16EEENSR_INS5_IJNSA_ILi8EEESE_EEENS5_IJSE_SB_EEEEEEEvNS4_8identityESY_S18_vS19_EENS_8epilogue10collective18CollectiveEpilogueINS1B_23Sm100TmaWarpSpecializedILi3ELi2ELi16ELb1ELb0EEEJSG_NS5_IJNSR_ISE_SB_EENSR_INSA_ILi32EEESB_EEEEESH_SI_SH_SI_NS1B_6fusion15FusionCallbacksIS1F_NS1K_17LinearCombinationISH_fSH_fLNS_15FloatRoundStyleE2EEESG_S1J_JEEENS4_5SM1004TMEM4LOAD26SM100_TMEM_LOAD_16dp256b4xESY_NSZ_INS10_ILi2ELi4ELi3EEES13_NSR_INS5_IJS14_S1H_EEENS5_IJS1H_SB_EEEEEEENS4_17SM75_U32x4_LDSM_NENS4_14SM90_TMA_STOREES1Y_NS4_17SM90_U32x4_STSM_NENS4_39AutoVectorizingCopyWithAssumedAlignmentILi128EEEEEEvvEEEEvNT_6ParamsE,"aw",@nobits
	.sectionflags	@""
	.align	16
	.zero		1024


//--------------------- .nv.shared.reserved.0     --------------------------
	.section	.nv.shared.reserved.0,"aw",@nobits
	.weak		__nv_reservedSMEM_offset_0_alias
	.size		__nv_reservedSMEM_offset_0_alias, 0, 64
	.other		__nv_reservedSMEM_offset_0_alias,@"STO_CUDA_RESERVED_SHARED STV_DEFAULT"
__nv_reservedSMEM_offset_0_alias:
	.zero		0
.nv.shared.reserved.0:
	.zero		64
	.weak		__nv_reservedSMEM_tcgen05_partition
	.type		__nv_reservedSMEM_tcgen05_partition,@object
	.size		__nv_reservedSMEM_tcgen05_partition,(.L_0 - __nv_reservedSMEM_tcgen05_partition)
__nv_reservedSMEM_tcgen05_partition:
	.zero		32
.L_0:


//--------------------- .nv.global                --------------------------
	.section	.nv.global,"aw",@nobits
.nv.global:
	.type		_ZN40_INTERNAL_919ef614_4_k_cu_86970e70_264654cute1_E,@object
	.size		_ZN40_INTERNAL_919ef614_4_k_cu_86970e70_264654cute1_E,(_ZN40_INTERNAL_919ef614_4_k_cu_86970e70_264654cuda3std3__45__cpo6cbeginE - _ZN40_INTERNAL_919ef614_4_k_cu_86970e70_264654cute1_E)
_ZN40_INTERNAL_919ef614_4_k_cu_86970e70_264654cute1_E:
	.zero		1
	.type		_ZN40_INTERNAL_919ef614_4_k_cu_86970e70_264654cuda3std3__45__cpo6cbeginE,@object
	.size		_ZN40_INTERNAL_919ef614_4_k_cu_86970e70_264654cuda3std3__45__cpo6cbeginE,(_ZN40_INTERNAL_919ef614_4_k_cu_86970e70_264654cuda3std3__48in_placeE - _ZN40_INTERNAL_919ef614_4_k_cu_86970e70_264654cuda3std3__45__cpo6cbeginE)
_ZN40_INTERNAL_919ef614_4_k_cu_86970e70_264654cuda3std3__45__cpo6cbeginE:
	.zero		1
	.type		_ZN40_INTERNAL_919ef614_4_k_cu_86970e70_264654cuda3std3__48in_placeE,@object
	.size		_ZN40_INTERNAL_919ef614_4_k_cu_86970e70_264654cuda3std3__48in_placeE,(_ZN40_INTERNAL_919ef614_4_k_cu_86970e70_264654cuda3std6ranges3__45__cpo9iter_moveE - _ZN40_INTERNAL_919ef614_4_k_cu_86970e70_264654cuda3std3__48in_placeE)
_ZN40_INTERNAL_919ef614_4_k_cu_86970e70_264654cuda3std3__48in_placeE:
	.zero		1
	.type		_ZN40_INTERNAL_919ef614_4_k_cu_86970e70_264654cuda3std6ranges3__45__cpo9iter_moveE,@object
	.size		_ZN40_INTERNAL_919ef614_4_k_cu_86970e70_264654cuda3std6ranges3__45__cpo9iter_moveE,(_ZN40_INTERNAL_919ef614_4_k_cu_86970e70_264654cuda3std3__45__cpo5beginE - _ZN40_INTERNAL_919ef614_4_k_cu_86970e70_264654cuda3std6ranges3__45__cpo9iter_moveE)
_ZN40_INTERNAL_919ef614_4_k_cu_86970e70_264654cuda3std6ranges3__45__cpo9iter_moveE:
	.zero		1
	.type		_ZN40_INTERNAL_919ef614_4_k_cu_86970e70_264654cuda3std3__45__cpo5beginE,@object
	.size		_ZN40_INTERNAL_919ef614_4_k_cu_86970e70_264654cuda3std3__45__cpo5beginE,(_ZN40_INTERNAL_919ef614_4_k_cu_86970e70_264654cuda3std3__442_GLOBAL__N__919ef614_4_k_cu_86970e70_264656ignoreE - _ZN40_INTERNAL_919ef614_4_k_cu_86970e70_264654cuda3std3__45__cpo5beginE)
_ZN40_INTERNAL_919ef614_4_k_cu_86970e70_264654cuda3std3__45__cpo5beginE:
	.zero		1
	.type		_ZN40_INTERNAL_919ef614_4_k_cu_86970e70_264654cuda3std3__442_GLOBAL__N__919ef614_4_k_cu_86970e70_264656ignoreE,@object
	.size		_ZN40_INTERNAL_919ef614_4_k_cu_86970e70_264654cuda3std3__442_GLOBAL__N__919ef614_4_k_cu_86970e70_264656ignoreE,(_ZN40_INTERNAL_919ef614_4_k_cu_86970e70_264654cute7productE - _ZN40_INTERNAL_919ef614_4_k_cu_86970e70_264654cuda3std3__442_GLOBAL__N__919ef614_4_k_cu_86970e70_264656ignoreE)
_ZN40_INTERNAL_919ef614_4_k_cu_86970e70_264654cuda3std3__442_GLOBAL__N__919ef614_4_k_cu_86970e70_264656ignoreE:
	.zero		1
	.type		_ZN40_INTERNAL_919ef614_4_k_cu_86970e70_264654cute7productE,@object
	.size		_ZN40_INTERNAL_919ef614_4_k_cu_86970e70_264654cute7productE,(_ZN40_INTERNAL_919ef614_4_k_cu_86970e70_264654cuda3std3__45__cpo3endE - _ZN40_INTERNAL_919ef614_4_k_cu_86970e70_264654cute7productE)
_ZN40_INTERNAL_919ef614_4_k_cu_86970e70_264654cute7productE:
	.zero		1
	.type		_ZN40_INTERNAL_919ef614_4_k_cu_86970e70_264654cuda3std3__45__cpo3endE,@object
	.size		_ZN40_INTERNAL_919ef614_4_k_cu_86970e70_264654cuda3std3__45__cpo3endE,(_ZN40_INTERNAL_919ef614_4_k_cu_86970e70_264654cuda3std3__419piecewise_constructE - _ZN40_INTERNAL_919ef614_4_k_cu_86970e70_264654cuda3std3__45__cpo3endE)
_ZN40_INTERNAL_919ef614_4_k_cu_86970e70_264654cuda3std3__45__cpo3endE:
	.zero		1
	.type		_ZN40_INTERNAL_919ef614_4_k_cu_86970e70_264654cuda3std3__419piecewise_constructE,@object
	.size		_ZN40_INTERNAL_919ef614_4_k_cu_86970e70_264654cuda3std3__419piecewise_constructE,(_ZN40_INTERNAL_919ef614_4_k_cu_86970e70_264654cuda3std3__45__cpo4cendE - _ZN40_INTERNAL_919ef614_4_k_cu_86970e70_264654cuda3std3__419piecewise_constructE)
_ZN40_INTERNAL_919ef614_4_k_cu_86970e70_264654cuda3std3__419piecewise_constructE:
	.zero		1
	.type		_ZN40_INTERNAL_919ef614_4_k_cu_86970e70_264654cuda3std3__45__cpo4cendE,@object
	.size		_ZN40_INTERNAL_919ef614_4_k_cu_86970e70_264654cuda3std3__45__cpo4cendE,(_ZN40_INTERNAL_919ef614_4_k_cu_86970e70_264654cuda3std6ranges3__45__cpo4swapE - _ZN40_INTERNAL_919ef614_4_k_cu_86970e70_264654cuda3std3__45__cpo4cendE)
_ZN40_INTERNAL_919ef614_4_k_cu_86970e70_264654cuda3std3__45__cpo4cendE:
	.zero		1
	.type		_ZN40_INTERNAL_919ef614_4_k_cu_86970e70_264654cuda3std6ranges3__45__cpo4swapE,@object
	.size		_ZN40_INTERNAL_919ef614_4_k_cu_86970e70_264654cuda3std6ranges3__45__cpo4swapE,(.L_10 - _ZN40_INTERNAL_919ef614_4_k_cu_86970e70_264654cuda3std6ranges3__45__cpo4swapE)
_ZN40_INTERNAL_919ef614_4_k_cu_86970e70_264654cuda3std6ranges3__45__cpo4swapE:
	.zero		1
.L_10:


//--------------------- .nv.constant0._ZN7cutlass13device_kernelINS_4gemm6kernel13GemmUniversalIN4cute5tupleIJiiiiEEENS1_10collective13CollectiveMmaINS1_35MainloopSm100TmaUmmaWarpSpecializedILi5ELi2ELi4ENS5_IJNS4_1CILi1EEESB_SB_EEEEENS5_IJNSA_ILi64EEESE_NSA_ILi128EEEEEENS_6half_tENS5_IJlSB_lEEESH_SI_NS4_8TiledMMAINS4_8MMA_AtomIJNS4_20SM100_MMA_F16BF16_SSISH_SH_fLi64ELi64ELNS4_4UMMA5MajorE0ELSN_0ELNSM_7ScaleInE0ELSO_0EEEEEENS4_6LayoutISC_NS5_IJNSA_ILi0EEESS_SS_EEEEENS5_IJNS4_10UnderscoreESV_SV_EEEEENS4_13SM90_TMA_LOADENS4_14ComposedLayoutINS4_7SwizzleILi3ELi4ELi3EEENS4_18smem_ptr_flag_bitsILi16EEENSR_INS5_IJNSA_ILi8EEESE_EEENS5_IJSE_SB_EEEEEEEvNS4_8identityESY_S18_vS19_EENS_8epilogue10collective18CollectiveEpilogueINS1B_23Sm100TmaWarpSpecializedILi3ELi2ELi16ELb1ELb0EEEJSG_NS5_IJNSR_ISE_SB_EENSR_INSA_ILi32EEESB_EEEEESH_SI_SH_SI_NS1B_6fusion15FusionCallbacksIS1F_NS1K_17LinearCombinationISH_fSH_fLNS_15FloatRoundStyleE2EEESG_S1J_JEEENS4_5SM1004TMEM4LOAD26SM100_TMEM_LOAD_16dp256b4xESY_NSZ_INS10_ILi2ELi4ELi3EEES13_NSR_INS5_IJS14_S1H_EEENS5_IJS1H_SB_EEEEEEENS4_17SM75_U32x4_LDSM_NENS4_14SM90_TMA_STOREES1Y_NS4_17SM90_U32x4_STSM_NENS4_39AutoVectorizingCopyWithAssumedAlignmentILi128EEEEEEvvEEEEvNT_6ParamsE --------------------------
	.section	.nv.constant0._ZN7cutlass13device_kernelINS_4gemm6kernel13GemmUniversalIN4cute5tupleIJiiiiEEENS1_10collective13CollectiveMmaINS1_35MainloopSm100TmaUmmaWarpSpecializedILi5ELi2ELi4ENS5_IJNS4_1CILi1EEESB_SB_EEEEENS5_IJNSA_ILi64EEESE_NSA_ILi128EEEEEENS_6half_tENS5_IJlSB_lEEESH_SI_NS4_8TiledMMAINS4_8MMA_AtomIJNS4_20SM100_MMA_F16BF16_SSISH_SH_fLi64ELi64ELNS4_4UMMA5MajorE0ELSN_0ELNSM_7ScaleInE0ELSO_0EEEEEENS4_6LayoutISC_NS5_IJNSA_ILi0EEESS_SS_EEEEENS5_IJNS4_10UnderscoreESV_SV_EEEEENS4_13SM90_TMA_LOADENS4_14ComposedLayoutINS4_7SwizzleILi3ELi4ELi3EEENS4_18smem_ptr_flag_bitsILi16EEENSR_INS5_IJNSA_ILi8EEESE_EEENS5_IJSE_SB_EEEEEEEvNS4_8identityESY_S18_vS19_EENS_8epilogue10collective18CollectiveEpilogueINS1B_23Sm100TmaWarpSpecializedILi3ELi2ELi16ELb1ELb0EEEJSG_NS5_IJNSR_ISE_SB_EENSR_INSA_ILi32EEESB_EEEEESH_SI_SH_SI_NS1B_6fusion15FusionCallbacksIS1F_NS1K_17LinearCombinationISH_fSH_fLNS_15FloatRoundStyleE2EEESG_S1J_JEEENS4_5SM1004TMEM4LOAD26SM100_TMEM_LOAD_16dp256b4xESY_NSZ_INS10_ILi2ELi4ELi3EEES13_NSR_INS5_IJS14_S1H_EEENS5_IJS1H_SB_EEEEEEENS4_17SM75_U32x4_LDSM_NENS4_14SM90_TMA_STOREES1Y_NS4_17SM90_U32x4_STSM_NENS4_39AutoVectorizingCopyWithAssumedAlignmentILi128EEEEEEvvEEEEvNT_6ParamsE,"a",@progbits
	.sectionflags	@""
	.align	4
.nv.constant0._ZN7cutlass13device_kernelINS_4gemm6kernel13GemmUniversalIN4cute5tupleIJiiiiEEENS1_10collective13CollectiveMmaINS1_35MainloopSm100TmaUmmaWarpSpecializedILi5ELi2ELi4ENS5_IJNS4_1CILi1EEESB_SB_EEEEENS5_IJNSA_ILi64EEESE_NSA_ILi128EEEEEENS_6half_tENS5_IJlSB_lEEESH_SI_NS4_8TiledMMAINS4_8MMA_AtomIJNS4_20SM100_MMA_F16BF16_SSISH_SH_fLi64ELi64ELNS4_4UMMA5MajorE0ELSN_0ELNSM_7ScaleInE0ELSO_0EEEEEENS4_6LayoutISC_NS5_IJNSA_ILi0EEESS_SS_EEEEENS5_IJNS4_10UnderscoreESV_SV_EEEEENS4_13SM90_TMA_LOADENS4_14ComposedLayoutINS4_7SwizzleILi3ELi4ELi3EEENS4_18smem_ptr_flag_bitsILi16EEENSR_INS5_IJNSA_ILi8EEESE_EEENS5_IJSE_SB_EEEEEEEvNS4_8identityESY_S18_vS19_EENS_8epilogue10collective18CollectiveEpilogueINS1B_23Sm100TmaWarpSpecializedILi3ELi2ELi16ELb1ELb0EEEJSG_NS5_IJNSR_ISE_SB_EENSR_INSA_ILi32EEESB_EEEEESH_SI_SH_SI_NS1B_6fusion15FusionCallbacksIS1F_NS1K_17LinearCombinationISH_fSH_fLNS_15FloatRoundStyleE2EEESG_S1J_JEEENS4_5SM1004TMEM4LOAD26SM100_TMEM_LOAD_16dp256b4xESY_NSZ_INS10_ILi2ELi4ELi3EEES13_NSR_INS5_IJS14_S1H_EEENS5_IJS1H_SB_EEEEEEENS4_17SM75_U32x4_LDSM_NENS4_14SM90_TMA_STOREES1Y_NS4_17SM90_U32x4_STSM_NENS4_39AutoVectorizingCopyWithAssumedAlignmentILi128EEEEEEvvEEEEvNT_6ParamsE:
	.zero		2944


//--------------------- SYMBOLS --------------------------

	.type		.nv.reservedSmem.offset0,@object
	.size		.nv.reservedSmem.offset0,0x4
	.type		.nv.reservedSmem.cap,@object
	.size		.nv.reservedSmem.cap,0x4
	.type		__assertfail,@function
